//
// Generated by NVIDIA NVVM Compiler
//
// Compiler Build ID: CL-36424714
// Cuda compilation tools, release 13.0, V13.0.88
// Based on NVVM 20.0.0
//

.version 9.0
.target sm_100
.address_size 64

	// .globl	softmax

.visible .entry softmax(
	.param .u64 .ptr .align 1 softmax_param_0,
	.param .u64 .ptr .align 1 softmax_param_1,
	.param .u32 softmax_param_2,
	.param .u32 softmax_param_3
)
{
	.reg .pred 	%p<58>;
	.reg .b32 	%r<126>;
	.reg .b32 	%f<366>;
	.reg .b64 	%rd<37>;

	ld.param.u64 	%rd7, [softmax_param_0];
	ld.param.u64 	%rd8, [softmax_param_1];
	ld.param.u32 	%r59, [softmax_param_2];
	ld.param.u32 	%r58, [softmax_param_3];
	cvta.to.global.u64 	%rd1, %rd7;
	cvta.to.global.u64 	%rd2, %rd8;
	mov.u32 	%r60, %ctaid.x;
	mov.u32 	%r61, %ctaid.y;
	mov.u32 	%r62, %nctaid.x;
	mad.lo.s32 	%r63, %r61, %r62, %r60;
	mov.u32 	%r64, %ntid.x;
	mov.u32 	%r65, %tid.x;
	mad.lo.s32 	%r1, %r63, %r64, %r65;
	setp.ge.s32 	%p1, %r1, %r59;
	@%p1 bra 	$L__BB0_39;
	setp.lt.s32 	%p2, %r58, 1;
	mov.f32 	%f356, 0fFF7FFFFF;
	@%p2 bra 	$L__BB0_14;
	mul.lo.s32 	%r2, %r58, %r1;
	and.b32  	%r3, %r58, 15;
	setp.lt.u32 	%p3, %r58, 16;
	mov.f32 	%f356, 0fFF7FFFFF;
	mov.b32 	%r107, 0;
	@%p3 bra 	$L__BB0_5;
	and.b32  	%r107, %r58, 2147483632;
	neg.s32 	%r113, %r107;
	add.s64 	%rd3, %rd1, 32;
	mov.f32 	%f356, 0fFF7FFFFF;
	mov.u32 	%r112, %r2;
$L__BB0_4:
	.pragma "nounroll";
	mul.wide.s32 	%rd9, %r112, 4;
	add.s64 	%rd10, %rd3, %rd9;
	ld.global.f32 	%f30, [%rd10+-32];
	setp.le.f32 	%p4, %f356, %f30;
	selp.f32 	%f31, %f30, %f356, %p4;
	ld.global.f32 	%f32, [%rd10+-28];
	setp.le.f32 	%p5, %f31, %f32;
	selp.f32 	%f33, %f32, %f31, %p5;
	ld.global.f32 	%f34, [%rd10+-24];
	setp.le.f32 	%p6, %f33, %f34;
	selp.f32 	%f35, %f34, %f33, %p6;
	ld.global.f32 	%f36, [%rd10+-20];
	setp.le.f32 	%p7, %f35, %f36;
	selp.f32 	%f37, %f36, %f35, %p7;
	ld.global.f32 	%f38, [%rd10+-16];
	setp.le.f32 	%p8, %f37, %f38;
	selp.f32 	%f39, %f38, %f37, %p8;
	ld.global.f32 	%f40, [%rd10+-12];
	setp.le.f32 	%p9, %f39, %f40;
	selp.f32 	%f41, %f40, %f39, %p9;
	ld.global.f32 	%f42, [%rd10+-8];
	setp.le.f32 	%p10, %f41, %f42;
	selp.f32 	%f43, %f42, %f41, %p10;
	ld.global.f32 	%f44, [%rd10+-4];
	setp.le.f32 	%p11, %f43, %f44;
	selp.f32 	%f45, %f44, %f43, %p11;
	ld.global.f32 	%f46, [%rd10];
	setp.le.f32 	%p12, %f45, %f46;
	selp.f32 	%f47, %f46, %f45, %p12;
	ld.global.f32 	%f48, [%rd10+4];
	setp.le.f32 	%p13, %f47, %f48;
	selp.f32 	%f49, %f48, %f47, %p13;
	ld.global.f32 	%f50, [%rd10+8];
	setp.le.f32 	%p14, %f49, %f50;
	selp.f32 	%f51, %f50, %f49, %p14;
	ld.global.f32 	%f52, [%rd10+12];
	setp.le.f32 	%p15, %f51, %f52;
	selp.f32 	%f53, %f52, %f51, %p15;
	ld.global.f32 	%f54, [%rd10+16];
	setp.le.f32 	%p16, %f53, %f54;
	selp.f32 	%f55, %f54, %f53, %p16;
	ld.global.f32 	%f56, [%rd10+20];
	setp.le.f32 	%p17, %f55, %f56;
	selp.f32 	%f57, %f56, %f55, %p17;
	ld.global.f32 	%f58, [%rd10+24];
	setp.le.f32 	%p18, %f57, %f58;
	selp.f32 	%f59, %f58, %f57, %p18;
	ld.global.f32 	%f60, [%rd10+28];
	setp.le.f32 	%p19, %f59, %f60;
	selp.f32 	%f356, %f60, %f59, %p19;
	add.s32 	%r113, %r113, 16;
	add.s32 	%r112, %r112, 16;
	setp.eq.s32 	%p20, %r113, 0;
	@%p20 bra 	$L__BB0_5;
	bra.uni 	$L__BB0_4;
$L__BB0_5:
	setp.eq.s32 	%p21, %r3, 0;
	@%p21 bra 	$L__BB0_14;
	and.b32  	%r7, %r58, 7;
	setp.lt.u32 	%p22, %r3, 8;
	@%p22 bra 	$L__BB0_8;
	add.s32 	%r67, %r107, %r2;
	mul.wide.s32 	%rd11, %r67, 4;
	add.s64 	%rd12, %rd1, %rd11;
	ld.global.f32 	%f62, [%rd12];
	setp.le.f32 	%p23, %f356, %f62;
	selp.f32 	%f63, %f62, %f356, %p23;
	ld.global.f32 	%f64, [%rd12+4];
	setp.le.f32 	%p24, %f63, %f64;
	selp.f32 	%f65, %f64, %f63, %p24;
	ld.global.f32 	%f66, [%rd12+8];
	setp.le.f32 	%p25, %f65, %f66;
	selp.f32 	%f67, %f66, %f65, %p25;
	ld.global.f32 	%f68, [%rd12+12];
	setp.le.f32 	%p26, %f67, %f68;
	selp.f32 	%f69, %f68, %f67, %p26;
	ld.global.f32 	%f70, [%rd12+16];
	setp.le.f32 	%p27, %f69, %f70;
	selp.f32 	%f71, %f70, %f69, %p27;
	ld.global.f32 	%f72, [%rd12+20];
	setp.le.f32 	%p28, %f71, %f72;
	selp.f32 	%f73, %f72, %f71, %p28;
	ld.global.f32 	%f74, [%rd12+24];
	setp.le.f32 	%p29, %f73, %f74;
	selp.f32 	%f75, %f74, %f73, %p29;
	ld.global.f32 	%f76, [%rd12+28];
	setp.le.f32 	%p30, %f75, %f76;
	selp.f32 	%f356, %f76, %f75, %p30;
	add.s32 	%r107, %r107, 8;
$L__BB0_8:
	setp.eq.s32 	%p31, %r7, 0;
	@%p31 bra 	$L__BB0_14;
	and.b32  	%r10, %r58, 3;
	setp.lt.u32 	%p32, %r7, 4;
	@%p32 bra 	$L__BB0_11;
	add.s32 	%r68, %r107, %r2;
	mul.wide.s32 	%rd13, %r68, 4;
	add.s64 	%rd14, %rd1, %rd13;
	ld.global.f32 	%f78, [%rd14];
	setp.le.f32 	%p33, %f356, %f78;
	selp.f32 	%f79, %f78, %f356, %p33;
	ld.global.f32 	%f80, [%rd14+4];
	setp.le.f32 	%p34, %f79, %f80;
	selp.f32 	%f81, %f80, %f79, %p34;
	ld.global.f32 	%f82, [%rd14+8];
	setp.le.f32 	%p35, %f81, %f82;
	selp.f32 	%f83, %f82, %f81, %p35;
	ld.global.f32 	%f84, [%rd14+12];
	setp.le.f32 	%p36, %f83, %f84;
	selp.f32 	%f356, %f84, %f83, %p36;
	add.s32 	%r107, %r107, 4;
$L__BB0_11:
	setp.eq.s32 	%p37, %r10, 0;
	@%p37 bra 	$L__BB0_14;
	add.s32 	%r111, %r107, %r2;
	neg.s32 	%r110, %r10;
$L__BB0_13:
	.pragma "nounroll";
	mul.wide.s32 	%rd15, %r111, 4;
	add.s64 	%rd16, %rd1, %rd15;
	ld.global.f32 	%f85, [%rd16];
	setp.le.f32 	%p38, %f356, %f85;
	selp.f32 	%f356, %f85, %f356, %p38;
	add.s32 	%r111, %r111, 1;
	add.s32 	%r110, %r110, 1;
	setp.ne.s32 	%p39, %r110, 0;
	@%p39 bra 	$L__BB0_13;
$L__BB0_14:
	setp.lt.s32 	%p40, %r58, 1;
	mov.f32 	%f364, 0f00000000;
	@%p40 bra 	$L__BB0_26;
	mul.lo.s32 	%r19, %r58, %r1;
	and.b32  	%r20, %r58, 7;
	setp.lt.u32 	%p41, %r58, 8;
	mov.f32 	%f364, 0f00000000;
	mov.b32 	%r114, 0;
	@%p41 bra 	$L__BB0_18;
	and.b32  	%r114, %r58, 2147483640;
	neg.s32 	%r118, %r114;
	add.s64 	%rd4, %rd1, 16;
	add.s64 	%rd5, %rd2, 16;
	mov.f32 	%f364, 0f00000000;
	mov.u32 	%r117, %r19;
$L__BB0_17:
	.pragma "nounroll";
	mul.wide.s32 	%rd17, %r117, 4;
	add.s64 	%rd18, %rd4, %rd17;
	add.s64 	%rd19, %rd5, %rd17;
	ld.global.f32 	%f90, [%rd18+-16];
	sub.f32 	%f91, %f90, %f356;
	fma.rn.f32 	%f92, %f91, 0f3BBB989D, 0f3F000000;
	cvt.sat.f32.f32 	%f93, %f92;
	mov.f32 	%f94, 0f4B400001;
	mov.f32 	%f95, 0f437C0000;
	fma.rm.f32 	%f96, %f93, %f95, %f94;
	add.f32 	%f97, %f96, 0fCB40007F;
	neg.f32 	%f98, %f97;
	fma.rn.f32 	%f99, %f91, 0f3FB8AA3B, %f98;
	fma.rn.f32 	%f100, %f91, 0f32A57060, %f99;
	mov.b32 	%r70, %f96;
	shl.b32 	%r71, %r70, 23;
	mov.b32 	%f101, %r71;
	ex2.approx.ftz.f32 	%f102, %f100;
	mul.f32 	%f103, %f102, %f101;
	add.f32 	%f104, %f364, %f103;
	st.global.f32 	[%rd19+-16], %f103;
	ld.global.f32 	%f105, [%rd18+-12];
	sub.f32 	%f106, %f105, %f356;
	fma.rn.f32 	%f107, %f106, 0f3BBB989D, 0f3F000000;
	cvt.sat.f32.f32 	%f108, %f107;
	fma.rm.f32 	%f109, %f108, %f95, %f94;
	add.f32 	%f110, %f109, 0fCB40007F;
	neg.f32 	%f111, %f110;
	fma.rn.f32 	%f112, %f106, 0f3FB8AA3B, %f111;
	fma.rn.f32 	%f113, %f106, 0f32A57060, %f112;
	mov.b32 	%r72, %f109;
	shl.b32 	%r73, %r72, 23;
	mov.b32 	%f114, %r73;
	ex2.approx.ftz.f32 	%f115, %f113;
	mul.f32 	%f116, %f115, %f114;
	add.f32 	%f117, %f104, %f116;
	st.global.f32 	[%rd19+-12], %f116;
	ld.global.f32 	%f118, [%rd18+-8];
	sub.f32 	%f119, %f118, %f356;
	fma.rn.f32 	%f120, %f119, 0f3BBB989D, 0f3F000000;
	cvt.sat.f32.f32 	%f121, %f120;
	fma.rm.f32 	%f122, %f121, %f95, %f94;
	add.f32 	%f123, %f122, 0fCB40007F;
	neg.f32 	%f124, %f123;
	fma.rn.f32 	%f125, %f119, 0f3FB8AA3B, %f124;
	fma.rn.f32 	%f126, %f119, 0f32A57060, %f125;
	mov.b32 	%r74, %f122;
	shl.b32 	%r75, %r74, 23;
	mov.b32 	%f127, %r75;
	ex2.approx.ftz.f32 	%f128, %f126;
	mul.f32 	%f129, %f128, %f127;
	add.f32 	%f130, %f117, %f129;
	st.global.f32 	[%rd19+-8], %f129;
	ld.global.f32 	%f131, [%rd18+-4];
	sub.f32 	%f132, %f131, %f356;
	fma.rn.f32 	%f133, %f132, 0f3BBB989D, 0f3F000000;
	cvt.sat.f32.f32 	%f134, %f133;
	fma.rm.f32 	%f135, %f134, %f95, %f94;
	add.f32 	%f136, %f135, 0fCB40007F;
	neg.f32 	%f137, %f136;
	fma.rn.f32 	%f138, %f132, 0f3FB8AA3B, %f137;
	fma.rn.f32 	%f139, %f132, 0f32A57060, %f138;
	mov.b32 	%r76, %f135;
	shl.b32 	%r77, %r76, 23;
	mov.b32 	%f140, %r77;
	ex2.approx.ftz.f32 	%f141, %f139;
	mul.f32 	%f142, %f141, %f140;
	add.f32 	%f143, %f130, %f142;
	st.global.f32 	[%rd19+-4], %f142;
	ld.global.f32 	%f144, [%rd18];
	sub.f32 	%f145, %f144, %f356;
	fma.rn.f32 	%f146, %f145, 0f3BBB989D, 0f3F000000;
	cvt.sat.f32.f32 	%f147, %f146;
	fma.rm.f32 	%f148, %f147, %f95, %f94;
	add.f32 	%f149, %f148, 0fCB40007F;
	neg.f32 	%f150, %f149;
	fma.rn.f32 	%f151, %f145, 0f3FB8AA3B, %f150;
	fma.rn.f32 	%f152, %f145, 0f32A57060, %f151;
	mov.b32 	%r78, %f148;
	shl.b32 	%r79, %r78, 23;
	mov.b32 	%f153, %r79;
	ex2.approx.ftz.f32 	%f154, %f152;
	mul.f32 	%f155, %f154, %f153;
	add.f32 	%f156, %f143, %f155;
	st.global.f32 	[%rd19], %f155;
	ld.global.f32 	%f157, [%rd18+4];
	sub.f32 	%f158, %f157, %f356;
	fma.rn.f32 	%f159, %f158, 0f3BBB989D, 0f3F000000;
	cvt.sat.f32.f32 	%f160, %f159;
	fma.rm.f32 	%f161, %f160, %f95, %f94;
	add.f32 	%f162, %f161, 0fCB40007F;
	neg.f32 	%f163, %f162;
	fma.rn.f32 	%f164, %f158, 0f3FB8AA3B, %f163;
	fma.rn.f32 	%f165, %f158, 0f32A57060, %f164;
	mov.b32 	%r80, %f161;
	shl.b32 	%r81, %r80, 23;
	mov.b32 	%f166, %r81;
	ex2.approx.ftz.f32 	%f167, %f165;
	mul.f32 	%f168, %f167, %f166;
	add.f32 	%f169, %f156, %f168;
	st.global.f32 	[%rd19+4], %f168;
	ld.global.f32 	%f170, [%rd18+8];
	sub.f32 	%f171, %f170, %f356;
	fma.rn.f32 	%f172, %f171, 0f3BBB989D, 0f3F000000;
	cvt.sat.f32.f32 	%f173, %f172;
	fma.rm.f32 	%f174, %f173, %f95, %f94;
	add.f32 	%f175, %f174, 0fCB40007F;
	neg.f32 	%f176, %f175;
	fma.rn.f32 	%f177, %f171, 0f3FB8AA3B, %f176;
	fma.rn.f32 	%f178, %f171, 0f32A57060, %f177;
	mov.b32 	%r82, %f174;
	shl.b32 	%r83, %r82, 23;
	mov.b32 	%f179, %r83;
	ex2.approx.ftz.f32 	%f180, %f178;
	mul.f32 	%f181, %f180, %f179;
	add.f32 	%f182, %f169, %f181;
	st.global.f32 	[%rd19+8], %f181;
	ld.global.f32 	%f183, [%rd18+12];
	sub.f32 	%f184, %f183, %f356;
	fma.rn.f32 	%f185, %f184, 0f3BBB989D, 0f3F000000;
	cvt.sat.f32.f32 	%f186, %f185;
	fma.rm.f32 	%f187, %f186, %f95, %f94;
	add.f32 	%f188, %f187, 0fCB40007F;
	neg.f32 	%f189, %f188;
	fma.rn.f32 	%f190, %f184, 0f3FB8AA3B, %f189;
	fma.rn.f32 	%f191, %f184, 0f32A57060, %f190;
	mov.b32 	%r84, %f187;
	shl.b32 	%r85, %r84, 23;
	mov.b32 	%f192, %r85;
	ex2.approx.ftz.f32 	%f193, %f191;
	mul.f32 	%f194, %f193, %f192;
	add.f32 	%f364, %f182, %f194;
	st.global.f32 	[%rd19+12], %f194;
	add.s32 	%r118, %r118, 8;
	add.s32 	%r117, %r117, 8;
	setp.eq.s32 	%p42, %r118, 0;
	@%p42 bra 	$L__BB0_18;
	bra.uni 	$L__BB0_17;
$L__BB0_18:
	setp.eq.s32 	%p43, %r20, 0;
	@%p43 bra 	$L__BB0_26;
	and.b32  	%r28, %r58, 3;
	setp.lt.u32 	%p44, %r20, 4;
	@%p44 bra 	$L__BB0_21;
	add.s32 	%r86, %r114, %r19;
	mul.wide.s32 	%rd20, %r86, 4;
	add.s64 	%rd21, %rd1, %rd20;
	ld.global.f32 	%f196, [%rd21];
	sub.f32 	%f197, %f196, %f356;
	fma.rn.f32 	%f198, %f197, 0f3BBB989D, 0f3F000000;
	cvt.sat.f32.f32 	%f199, %f198;
	mov.f32 	%f200, 0f4B400001;
	mov.f32 	%f201, 0f437C0000;
	fma.rm.f32 	%f202, %f199, %f201, %f200;
	add.f32 	%f203, %f202, 0fCB40007F;
	neg.f32 	%f204, %f203;
	fma.rn.f32 	%f205, %f197, 0f3FB8AA3B, %f204;
	fma.rn.f32 	%f206, %f197, 0f32A57060, %f205;
	mov.b32 	%r87, %f202;
	shl.b32 	%r88, %r87, 23;
	mov.b32 	%f207, %r88;
	ex2.approx.ftz.f32 	%f208, %f206;
	mul.f32 	%f209, %f208, %f207;
	add.f32 	%f210, %f364, %f209;
	add.s64 	%rd22, %rd2, %rd20;
	st.global.f32 	[%rd22], %f209;
	ld.global.f32 	%f211, [%rd21+4];
	sub.f32 	%f212, %f211, %f356;
	fma.rn.f32 	%f213, %f212, 0f3BBB989D, 0f3F000000;
	cvt.sat.f32.f32 	%f214, %f213;
	fma.rm.f32 	%f215, %f214, %f201, %f200;
	add.f32 	%f216, %f215, 0fCB40007F;
	neg.f32 	%f217, %f216;
	fma.rn.f32 	%f218, %f212, 0f3FB8AA3B, %f217;
	fma.rn.f32 	%f219, %f212, 0f32A57060, %f218;
	mov.b32 	%r89, %f215;
	shl.b32 	%r90, %r89, 23;
	mov.b32 	%f220, %r90;
	ex2.approx.ftz.f32 	%f221, %f219;
	mul.f32 	%f222, %f221, %f220;
	add.f32 	%f223, %f210, %f222;
	st.global.f32 	[%rd22+4], %f222;
	ld.global.f32 	%f224, [%rd21+8];
	sub.f32 	%f225, %f224, %f356;
	fma.rn.f32 	%f226, %f225, 0f3BBB989D, 0f3F000000;
	cvt.sat.f32.f32 	%f227, %f226;
	fma.rm.f32 	%f228, %f227, %f201, %f200;
	add.f32 	%f229, %f228, 0fCB40007F;
	neg.f32 	%f230, %f229;
	fma.rn.f32 	%f231, %f225, 0f3FB8AA3B, %f230;
	fma.rn.f32 	%f232, %f225, 0f32A57060, %f231;
	mov.b32 	%r91, %f228;
	shl.b32 	%r92, %r91, 23;
	mov.b32 	%f233, %r92;
	ex2.approx.ftz.f32 	%f234, %f232;
	mul.f32 	%f235, %f234, %f233;
	add.f32 	%f236, %f223, %f235;
	st.global.f32 	[%rd22+8], %f235;
	ld.global.f32 	%f237, [%rd21+12];
	sub.f32 	%f238, %f237, %f356;
	fma.rn.f32 	%f239, %f238, 0f3BBB989D, 0f3F000000;
	cvt.sat.f32.f32 	%f240, %f239;
	fma.rm.f32 	%f241, %f240, %f201, %f200;
	add.f32 	%f242, %f241, 0fCB40007F;
	neg.f32 	%f243, %f242;
	fma.rn.f32 	%f244, %f238, 0f3FB8AA3B, %f243;
	fma.rn.f32 	%f245, %f238, 0f32A57060, %f244;
	mov.b32 	%r93, %f241;
	shl.b32 	%r94, %r93, 23;
	mov.b32 	%f246, %r94;
	ex2.approx.ftz.f32 	%f247, %f245;
	mul.f32 	%f248, %f247, %f246;
	add.f32 	%f364, %f236, %f248;
	st.global.f32 	[%rd22+12], %f248;
	add.s32 	%r114, %r114, 4;
$L__BB0_21:
	setp.eq.s32 	%p45, %r28, 0;
	@%p45 bra 	$L__BB0_26;
	setp.eq.s32 	%p46, %r28, 1;
	@%p46 bra 	$L__BB0_24;
	add.s32 	%r95, %r114, %r19;
	mul.wide.s32 	%rd23, %r95, 4;
	add.s64 	%rd24, %rd1, %rd23;
	ld.global.f32 	%f250, [%rd24];
	sub.f32 	%f251, %f250, %f356;
	fma.rn.f32 	%f252, %f251, 0f3BBB989D, 0f3F000000;
	cvt.sat.f32.f32 	%f253, %f252;
	mov.f32 	%f254, 0f4B400001;
	mov.f32 	%f255, 0f437C0000;
	fma.rm.f32 	%f256, %f253, %f255, %f254;
	add.f32 	%f257, %f256, 0fCB40007F;
	neg.f32 	%f258, %f257;
	fma.rn.f32 	%f259, %f251, 0f3FB8AA3B, %f258;
	fma.rn.f32 	%f260, %f251, 0f32A57060, %f259;
	mov.b32 	%r96, %f256;
	shl.b32 	%r97, %r96, 23;
	mov.b32 	%f261, %r97;
	ex2.approx.ftz.f32 	%f262, %f260;
	mul.f32 	%f263, %f262, %f261;
	add.f32 	%f264, %f364, %f263;
	add.s64 	%rd25, %rd2, %rd23;
	st.global.f32 	[%rd25], %f263;
	ld.global.f32 	%f265, [%rd24+4];
	sub.f32 	%f266, %f265, %f356;
	fma.rn.f32 	%f267, %f266, 0f3BBB989D, 0f3F000000;
	cvt.sat.f32.f32 	%f268, %f267;
	fma.rm.f32 	%f269, %f268, %f255, %f254;
	add.f32 	%f270, %f269, 0fCB40007F;
	neg.f32 	%f271, %f270;
	fma.rn.f32 	%f272, %f266, 0f3FB8AA3B, %f271;
	fma.rn.f32 	%f273, %f266, 0f32A57060, %f272;
	mov.b32 	%r98, %f269;
	shl.b32 	%r99, %r98, 23;
	mov.b32 	%f274, %r99;
	ex2.approx.ftz.f32 	%f275, %f273;
	mul.f32 	%f276, %f275, %f274;
	add.f32 	%f364, %f264, %f276;
	st.global.f32 	[%rd25+4], %f276;
	add.s32 	%r114, %r114, 2;
$L__BB0_24:
	and.b32  	%r100, %r58, 1;
	setp.eq.b32 	%p47, %r100, 1;
	not.pred 	%p48, %p47;
	@%p48 bra 	$L__BB0_26;
	add.s32 	%r101, %r114, %r19;
	mul.wide.s32 	%rd26, %r101, 4;
	add.s64 	%rd27, %rd1, %rd26;
	ld.global.f32 	%f277, [%rd27];
	sub.f32 	%f278, %f277, %f356;
	fma.rn.f32 	%f279, %f278, 0f3BBB989D, 0f3F000000;
	cvt.sat.f32.f32 	%f280, %f279;
	mov.f32 	%f281, 0f4B400001;
	mov.f32 	%f282, 0f437C0000;
	fma.rm.f32 	%f283, %f280, %f282, %f281;
	add.f32 	%f284, %f283, 0fCB40007F;
	neg.f32 	%f285, %f284;
	fma.rn.f32 	%f286, %f278, 0f3FB8AA3B, %f285;
	fma.rn.f32 	%f287, %f278, 0f32A57060, %f286;
	mov.b32 	%r102, %f283;
	shl.b32 	%r103, %r102, 23;
	mov.b32 	%f288, %r103;
	ex2.approx.ftz.f32 	%f289, %f287;
	mul.f32 	%f290, %f289, %f288;
	add.f32 	%f364, %f364, %f290;
	add.s64 	%rd28, %rd2, %rd26;
	st.global.f32 	[%rd28], %f290;
$L__BB0_26:
	setp.lt.s32 	%p49, %r58, 1;
	@%p49 bra 	$L__BB0_39;
	mul.lo.s32 	%r33, %r58, %r1;
	and.b32  	%r34, %r58, 15;
	setp.lt.u32 	%p50, %r58, 16;
	mov.b32 	%r121, 0;
	@%p50 bra 	$L__BB0_30;
	and.b32  	%r121, %r58, 2147483632;
	neg.s32 	%r120, %r121;
	add.s64 	%rd6, %rd2, 32;
	mov.u32 	%r119, %r33;
$L__BB0_29:
	.pragma "nounroll";
	mul.wide.s32 	%rd29, %r119, 4;
	add.s64 	%rd30, %rd6, %rd29;
	ld.global.f32 	%f291, [%rd30+-32];
	div.rn.f32 	%f292, %f291, %f364;
	st.global.f32 	[%rd30+-32], %f292;
	ld.global.f32 	%f293, [%rd30+-28];
	div.rn.f32 	%f294, %f293, %f364;
	st.global.f32 	[%rd30+-28], %f294;
	ld.global.f32 	%f295, [%rd30+-24];
	div.rn.f32 	%f296, %f295, %f364;
	st.global.f32 	[%rd30+-24], %f296;
	ld.global.f32 	%f297, [%rd30+-20];
	div.rn.f32 	%f298, %f297, %f364;
	st.global.f32 	[%rd30+-20], %f298;
	ld.global.f32 	%f299, [%rd30+-16];
	div.rn.f32 	%f300, %f299, %f364;
	st.global.f32 	[%rd30+-16], %f300;
	ld.global.f32 	%f301, [%rd30+-12];
	div.rn.f32 	%f302, %f301, %f364;
	st.global.f32 	[%rd30+-12], %f302;
	ld.global.f32 	%f303, [%rd30+-8];
	div.rn.f32 	%f304, %f303, %f364;
	st.global.f32 	[%rd30+-8], %f304;
	ld.global.f32 	%f305, [%rd30+-4];
	div.rn.f32 	%f306, %f305, %f364;
	st.global.f32 	[%rd30+-4], %f306;
	ld.global.f32 	%f307, [%rd30];
	div.rn.f32 	%f308, %f307, %f364;
	st.global.f32 	[%rd30], %f308;
	ld.global.f32 	%f309, [%rd30+4];
	div.rn.f32 	%f310, %f309, %f364;
	st.global.f32 	[%rd30+4], %f310;
	ld.global.f32 	%f311, [%rd30+8];
	div.rn.f32 	%f312, %f311, %f364;
	st.global.f32 	[%rd30+8], %f312;
	ld.global.f32 	%f313, [%rd30+12];
	div.rn.f32 	%f314, %f313, %f364;
	st.global.f32 	[%rd30+12], %f314;
	ld.global.f32 	%f315, [%rd30+16];
	div.rn.f32 	%f316, %f315, %f364;
	st.global.f32 	[%rd30+16], %f316;
	ld.global.f32 	%f317, [%rd30+20];
	div.rn.f32 	%f318, %f317, %f364;
	st.global.f32 	[%rd30+20], %f318;
	ld.global.f32 	%f319, [%rd30+24];
	div.rn.f32 	%f320, %f319, %f364;
	st.global.f32 	[%rd30+24], %f320;
	ld.global.f32 	%f321, [%rd30+28];
	div.rn.f32 	%f322, %f321, %f364;
	st.global.f32 	[%rd30+28], %f322;
	add.s32 	%r120, %r120, 16;
	add.s32 	%r119, %r119, 16;
	setp.ne.s32 	%p51, %r120, 0;
	@%p51 bra 	$L__BB0_29;
$L__BB0_30:
	setp.eq.s32 	%p52, %r34, 0;
	@%p52 bra 	$L__BB0_39;
	and.b32  	%r46, %r58, 7;
	setp.lt.u32 	%p53, %r34, 8;
	@%p53 bra 	$L__BB0_33;
	add.s32 	%r105, %r121, %r33;
	mul.wide.s32 	%rd31, %r105, 4;
	add.s64 	%rd32, %rd2, %rd31;
	ld.global.f32 	%f323, [%rd32];
	div.rn.f32 	%f324, %f323, %f364;
	st.global.f32 	[%rd32], %f324;
	ld.global.f32 	%f325, [%rd32+4];
	div.rn.f32 	%f326, %f325, %f364;
	st.global.f32 	[%rd32+4], %f326;
	ld.global.f32 	%f327, [%rd32+8];
	div.rn.f32 	%f328, %f327, %f364;
	st.global.f32 	[%rd32+8], %f328;
	ld.global.f32 	%f329, [%rd32+12];
	div.rn.f32 	%f330, %f329, %f364;
	st.global.f32 	[%rd32+12], %f330;
	ld.global.f32 	%f331, [%rd32+16];
	div.rn.f32 	%f332, %f331, %f364;
	st.global.f32 	[%rd32+16], %f332;
	ld.global.f32 	%f333, [%rd32+20];
	div.rn.f32 	%f334, %f333, %f364;
	st.global.f32 	[%rd32+20], %f334;
	ld.global.f32 	%f335, [%rd32+24];
	div.rn.f32 	%f336, %f335, %f364;
	st.global.f32 	[%rd32+24], %f336;
	ld.global.f32 	%f337, [%rd32+28];
	div.rn.f32 	%f338, %f337, %f364;
	st.global.f32 	[%rd32+28], %f338;
	add.s32 	%r121, %r121, 8;
$L__BB0_33:
	setp.eq.s32 	%p54, %r46, 0;
	@%p54 bra 	$L__BB0_39;
	and.b32  	%r49, %r58, 3;
	setp.lt.u32 	%p55, %r46, 4;
	@%p55 bra 	$L__BB0_36;
	add.s32 	%r106, %r121, %r33;
	mul.wide.s32 	%rd33, %r106, 4;
	add.s64 	%rd34, %rd2, %rd33;
	ld.global.f32 	%f339, [%rd34];
	div.rn.f32 	%f340, %f339, %f364;
	st.global.f32 	[%rd34], %f340;
	ld.global.f32 	%f341, [%rd34+4];
	div.rn.f32 	%f342, %f341, %f364;
	st.global.f32 	[%rd34+4], %f342;
	ld.global.f32 	%f343, [%rd34+8];
	div.rn.f32 	%f344, %f343, %f364;
	st.global.f32 	[%rd34+8], %f344;
	ld.global.f32 	%f345, [%rd34+12];
	div.rn.f32 	%f346, %f345, %f364;
	st.global.f32 	[%rd34+12], %f346;
	add.s32 	%r121, %r121, 4;
$L__BB0_36:
	setp.eq.s32 	%p56, %r49, 0;
	@%p56 bra 	$L__BB0_39;
	add.s32 	%r125, %r121, %r33;
	neg.s32 	%r124, %r49;
$L__BB0_38:
	.pragma "nounroll";
	mul.wide.s32 	%rd35, %r125, 4;
	add.s64 	%rd36, %rd2, %rd35;
	ld.global.f32 	%f347, [%rd36];
	div.rn.f32 	%f348, %f347, %f364;
	st.global.f32 	[%rd36], %f348;
	add.s32 	%r125, %r125, 1;
	add.s32 	%r124, %r124, 1;
	setp.ne.s32 	%p57, %r124, 0;
	@%p57 bra 	$L__BB0_38;
$L__BB0_39:
	ret;

}
	// .globl	softmaxWithTemp
.visible .entry softmaxWithTemp(
	.param .u64 .ptr .align 1 softmaxWithTemp_param_0,
	.param .u64 .ptr .align 1 softmaxWithTemp_param_1,
	.param .u32 softmaxWithTemp_param_2,
	.param .u32 softmaxWithTemp_param_3,
	.param .f32 softmaxWithTemp_param_4
)
{
	.reg .pred 	%p<58>;
	.reg .b32 	%r<126>;
	.reg .b32 	%f<383>;
	.reg .b64 	%rd<37>;

	ld.param.u64 	%rd7, [softmaxWithTemp_param_0];
	ld.param.u64 	%rd8, [softmaxWithTemp_param_1];
	ld.param.u32 	%r59, [softmaxWithTemp_param_2];
	ld.param.u32 	%r58, [softmaxWithTemp_param_3];
	ld.param.f32 	%f27, [softmaxWithTemp_param_4];
	cvta.to.global.u64 	%rd1, %rd7;
	cvta.to.global.u64 	%rd2, %rd8;
	mov.u32 	%r60, %ctaid.x;
	mov.u32 	%r61, %ctaid.y;
	mov.u32 	%r62, %nctaid.x;
	mad.lo.s32 	%r63, %r61, %r62, %r60;
	mov.u32 	%r64, %ntid.x;
	mov.u32 	%r65, %tid.x;
	mad.lo.s32 	%r1, %r63, %r64, %r65;
	setp.ge.s32 	%p1, %r1, %r59;
	@%p1 bra 	$L__BB1_39;
	setp.lt.s32 	%p2, %r58, 1;
	mov.f32 	%f373, 0fFF7FFFFF;
	@%p2 bra 	$L__BB1_14;
	mul.lo.s32 	%r2, %r58, %r1;
	and.b32  	%r3, %r58, 15;
	setp.lt.u32 	%p3, %r58, 16;
	mov.f32 	%f373, 0fFF7FFFFF;
	mov.b32 	%r107, 0;
	@%p3 bra 	$L__BB1_5;
	and.b32  	%r107, %r58, 2147483632;
	neg.s32 	%r113, %r107;
	add.s64 	%rd3, %rd1, 32;
	mov.f32 	%f373, 0fFF7FFFFF;
	mov.u32 	%r112, %r2;
$L__BB1_4:
	.pragma "nounroll";
	mul.wide.s32 	%rd9, %r112, 4;
	add.s64 	%rd10, %rd3, %rd9;
	ld.global.f32 	%f32, [%rd10+-32];
	setp.le.f32 	%p4, %f373, %f32;
	selp.f32 	%f33, %f32, %f373, %p4;
	ld.global.f32 	%f34, [%rd10+-28];
	setp.le.f32 	%p5, %f33, %f34;
	selp.f32 	%f35, %f34, %f33, %p5;
	ld.global.f32 	%f36, [%rd10+-24];
	setp.le.f32 	%p6, %f35, %f36;
	selp.f32 	%f37, %f36, %f35, %p6;
	ld.global.f32 	%f38, [%rd10+-20];
	setp.le.f32 	%p7, %f37, %f38;
	selp.f32 	%f39, %f38, %f37, %p7;
	ld.global.f32 	%f40, [%rd10+-16];
	setp.le.f32 	%p8, %f39, %f40;
	selp.f32 	%f41, %f40, %f39, %p8;
	ld.global.f32 	%f42, [%rd10+-12];
	setp.le.f32 	%p9, %f41, %f42;
	selp.f32 	%f43, %f42, %f41, %p9;
	ld.global.f32 	%f44, [%rd10+-8];
	setp.le.f32 	%p10, %f43, %f44;
	selp.f32 	%f45, %f44, %f43, %p10;
	ld.global.f32 	%f46, [%rd10+-4];
	setp.le.f32 	%p11, %f45, %f46;
	selp.f32 	%f47, %f46, %f45, %p11;
	ld.global.f32 	%f48, [%rd10];
	setp.le.f32 	%p12, %f47, %f48;
	selp.f32 	%f49, %f48, %f47, %p12;
	ld.global.f32 	%f50, [%rd10+4];
	setp.le.f32 	%p13, %f49, %f50;
	selp.f32 	%f51, %f50, %f49, %p13;
	ld.global.f32 	%f52, [%rd10+8];
	setp.le.f32 	%p14, %f51, %f52;
	selp.f32 	%f53, %f52, %f51, %p14;
	ld.global.f32 	%f54, [%rd10+12];
	setp.le.f32 	%p15, %f53, %f54;
	selp.f32 	%f55, %f54, %f53, %p15;
	ld.global.f32 	%f56, [%rd10+16];
	setp.le.f32 	%p16, %f55, %f56;
	selp.f32 	%f57, %f56, %f55, %p16;
	ld.global.f32 	%f58, [%rd10+20];
	setp.le.f32 	%p17, %f57, %f58;
	selp.f32 	%f59, %f58, %f57, %p17;
	ld.global.f32 	%f60, [%rd10+24];
	setp.le.f32 	%p18, %f59, %f60;
	selp.f32 	%f61, %f60, %f59, %p18;
	ld.global.f32 	%f62, [%rd10+28];
	setp.le.f32 	%p19, %f61, %f62;
	selp.f32 	%f373, %f62, %f61, %p19;
	add.s32 	%r113, %r113, 16;
	add.s32 	%r112, %r112, 16;
	setp.eq.s32 	%p20, %r113, 0;
	@%p20 bra 	$L__BB1_5;
	bra.uni 	$L__BB1_4;
$L__BB1_5:
	setp.eq.s32 	%p21, %r3, 0;
	@%p21 bra 	$L__BB1_14;
	and.b32  	%r7, %r58, 7;
	setp.lt.u32 	%p22, %r3, 8;
	@%p22 bra 	$L__BB1_8;
	add.s32 	%r67, %r107, %r2;
	mul.wide.s32 	%rd11, %r67, 4;
	add.s64 	%rd12, %rd1, %rd11;
	ld.global.f32 	%f64, [%rd12];
	setp.le.f32 	%p23, %f373, %f64;
	selp.f32 	%f65, %f64, %f373, %p23;
	ld.global.f32 	%f66, [%rd12+4];
	setp.le.f32 	%p24, %f65, %f66;
	selp.f32 	%f67, %f66, %f65, %p24;
	ld.global.f32 	%f68, [%rd12+8];
	setp.le.f32 	%p25, %f67, %f68;
	selp.f32 	%f69, %f68, %f67, %p25;
	ld.global.f32 	%f70, [%rd12+12];
	setp.le.f32 	%p26, %f69, %f70;
	selp.f32 	%f71, %f70, %f69, %p26;
	ld.global.f32 	%f72, [%rd12+16];
	setp.le.f32 	%p27, %f71, %f72;
	selp.f32 	%f73, %f72, %f71, %p27;
	ld.global.f32 	%f74, [%rd12+20];
	setp.le.f32 	%p28, %f73, %f74;
	selp.f32 	%f75, %f74, %f73, %p28;
	ld.global.f32 	%f76, [%rd12+24];
	setp.le.f32 	%p29, %f75, %f76;
	selp.f32 	%f77, %f76, %f75, %p29;
	ld.global.f32 	%f78, [%rd12+28];
	setp.le.f32 	%p30, %f77, %f78;
	selp.f32 	%f373, %f78, %f77, %p30;
	add.s32 	%r107, %r107, 8;
$L__BB1_8:
	setp.eq.s32 	%p31, %r7, 0;
	@%p31 bra 	$L__BB1_14;
	and.b32  	%r10, %r58, 3;
	setp.lt.u32 	%p32, %r7, 4;
	@%p32 bra 	$L__BB1_11;
	add.s32 	%r68, %r107, %r2;
	mul.wide.s32 	%rd13, %r68, 4;
	add.s64 	%rd14, %rd1, %rd13;
	ld.global.f32 	%f80, [%rd14];
	setp.le.f32 	%p33, %f373, %f80;
	selp.f32 	%f81, %f80, %f373, %p33;
	ld.global.f32 	%f82, [%rd14+4];
	setp.le.f32 	%p34, %f81, %f82;
	selp.f32 	%f83, %f82, %f81, %p34;
	ld.global.f32 	%f84, [%rd14+8];
	setp.le.f32 	%p35, %f83, %f84;
	selp.f32 	%f85, %f84, %f83, %p35;
	ld.global.f32 	%f86, [%rd14+12];
	setp.le.f32 	%p36, %f85, %f86;
	selp.f32 	%f373, %f86, %f85, %p36;
	add.s32 	%r107, %r107, 4;
$L__BB1_11:
	setp.eq.s32 	%p37, %r10, 0;
	@%p37 bra 	$L__BB1_14;
	add.s32 	%r111, %r107, %r2;
	neg.s32 	%r110, %r10;
$L__BB1_13:
	.pragma "nounroll";
	mul.wide.s32 	%rd15, %r111, 4;
	add.s64 	%rd16, %rd1, %rd15;
	ld.global.f32 	%f87, [%rd16];
	setp.le.f32 	%p38, %f373, %f87;
	selp.f32 	%f373, %f87, %f373, %p38;
	add.s32 	%r111, %r111, 1;
	add.s32 	%r110, %r110, 1;
	setp.ne.s32 	%p39, %r110, 0;
	@%p39 bra 	$L__BB1_13;
$L__BB1_14:
	setp.lt.s32 	%p40, %r58, 1;
	mov.f32 	%f381, 0f00000000;
	@%p40 bra 	$L__BB1_26;
	mul.lo.s32 	%r19, %r58, %r1;
	div.rn.f32 	%f12, %f373, %f27;
	and.b32  	%r20, %r58, 7;
	setp.lt.u32 	%p41, %r58, 8;
	mov.f32 	%f381, 0f00000000;
	mov.b32 	%r114, 0;
	@%p41 bra 	$L__BB1_18;
	and.b32  	%r114, %r58, 2147483640;
	neg.s32 	%r118, %r114;
	add.s64 	%rd4, %rd1, 16;
	add.s64 	%rd5, %rd2, 16;
	mov.f32 	%f381, 0f00000000;
	mov.u32 	%r117, %r19;
$L__BB1_17:
	.pragma "nounroll";
	mul.wide.s32 	%rd17, %r117, 4;
	add.s64 	%rd18, %rd4, %rd17;
	add.s64 	%rd19, %rd5, %rd17;
	ld.global.f32 	%f92, [%rd18+-16];
	div.rn.f32 	%f93, %f92, %f27;
	sub.f32 	%f94, %f93, %f12;
	fma.rn.f32 	%f95, %f94, 0f3BBB989D, 0f3F000000;
	cvt.sat.f32.f32 	%f96, %f95;
	mov.f32 	%f97, 0f4B400001;
	mov.f32 	%f98, 0f437C0000;
	fma.rm.f32 	%f99, %f96, %f98, %f97;
	add.f32 	%f100, %f99, 0fCB40007F;
	neg.f32 	%f101, %f100;
	fma.rn.f32 	%f102, %f94, 0f3FB8AA3B, %f101;
	fma.rn.f32 	%f103, %f94, 0f32A57060, %f102;
	mov.b32 	%r70, %f99;
	shl.b32 	%r71, %r70, 23;
	mov.b32 	%f104, %r71;
	ex2.approx.ftz.f32 	%f105, %f103;
	mul.f32 	%f106, %f105, %f104;
	add.f32 	%f107, %f381, %f106;
	st.global.f32 	[%rd19+-16], %f106;
	ld.global.f32 	%f108, [%rd18+-12];
	div.rn.f32 	%f109, %f108, %f27;
	sub.f32 	%f110, %f109, %f12;
	fma.rn.f32 	%f111, %f110, 0f3BBB989D, 0f3F000000;
	cvt.sat.f32.f32 	%f112, %f111;
	fma.rm.f32 	%f113, %f112, %f98, %f97;
	add.f32 	%f114, %f113, 0fCB40007F;
	neg.f32 	%f115, %f114;
	fma.rn.f32 	%f116, %f110, 0f3FB8AA3B, %f115;
	fma.rn.f32 	%f117, %f110, 0f32A57060, %f116;
	mov.b32 	%r72, %f113;
	shl.b32 	%r73, %r72, 23;
	mov.b32 	%f118, %r73;
	ex2.approx.ftz.f32 	%f119, %f117;
	mul.f32 	%f120, %f119, %f118;
	add.f32 	%f121, %f107, %f120;
	st.global.f32 	[%rd19+-12], %f120;
	ld.global.f32 	%f122, [%rd18+-8];
	div.rn.f32 	%f123, %f122, %f27;
	sub.f32 	%f124, %f123, %f12;
	fma.rn.f32 	%f125, %f124, 0f3BBB989D, 0f3F000000;
	cvt.sat.f32.f32 	%f126, %f125;
	fma.rm.f32 	%f127, %f126, %f98, %f97;
	add.f32 	%f128, %f127, 0fCB40007F;
	neg.f32 	%f129, %f128;
	fma.rn.f32 	%f130, %f124, 0f3FB8AA3B, %f129;
	fma.rn.f32 	%f131, %f124, 0f32A57060, %f130;
	mov.b32 	%r74, %f127;
	shl.b32 	%r75, %r74, 23;
	mov.b32 	%f132, %r75;
	ex2.approx.ftz.f32 	%f133, %f131;
	mul.f32 	%f134, %f133, %f132;
	add.f32 	%f135, %f121, %f134;
	st.global.f32 	[%rd19+-8], %f134;
	ld.global.f32 	%f136, [%rd18+-4];
	div.rn.f32 	%f137, %f136, %f27;
	sub.f32 	%f138, %f137, %f12;
	fma.rn.f32 	%f139, %f138, 0f3BBB989D, 0f3F000000;
	cvt.sat.f32.f32 	%f140, %f139;
	fma.rm.f32 	%f141, %f140, %f98, %f97;
	add.f32 	%f142, %f141, 0fCB40007F;
	neg.f32 	%f143, %f142;
	fma.rn.f32 	%f144, %f138, 0f3FB8AA3B, %f143;
	fma.rn.f32 	%f145, %f138, 0f32A57060, %f144;
	mov.b32 	%r76, %f141;
	shl.b32 	%r77, %r76, 23;
	mov.b32 	%f146, %r77;
	ex2.approx.ftz.f32 	%f147, %f145;
	mul.f32 	%f148, %f147, %f146;
	add.f32 	%f149, %f135, %f148;
	st.global.f32 	[%rd19+-4], %f148;
	ld.global.f32 	%f150, [%rd18];
	div.rn.f32 	%f151, %f150, %f27;
	sub.f32 	%f152, %f151, %f12;
	fma.rn.f32 	%f153, %f152, 0f3BBB989D, 0f3F000000;
	cvt.sat.f32.f32 	%f154, %f153;
	fma.rm.f32 	%f155, %f154, %f98, %f97;
	add.f32 	%f156, %f155, 0fCB40007F;
	neg.f32 	%f157, %f156;
	fma.rn.f32 	%f158, %f152, 0f3FB8AA3B, %f157;
	fma.rn.f32 	%f159, %f152, 0f32A57060, %f158;
	mov.b32 	%r78, %f155;
	shl.b32 	%r79, %r78, 23;
	mov.b32 	%f160, %r79;
	ex2.approx.ftz.f32 	%f161, %f159;
	mul.f32 	%f162, %f161, %f160;
	add.f32 	%f163, %f149, %f162;
	st.global.f32 	[%rd19], %f162;
	ld.global.f32 	%f164, [%rd18+4];
	div.rn.f32 	%f165, %f164, %f27;
	sub.f32 	%f166, %f165, %f12;
	fma.rn.f32 	%f167, %f166, 0f3BBB989D, 0f3F000000;
	cvt.sat.f32.f32 	%f168, %f167;
	fma.rm.f32 	%f169, %f168, %f98, %f97;
	add.f32 	%f170, %f169, 0fCB40007F;
	neg.f32 	%f171, %f170;
	fma.rn.f32 	%f172, %f166, 0f3FB8AA3B, %f171;
	fma.rn.f32 	%f173, %f166, 0f32A57060, %f172;
	mov.b32 	%r80, %f169;
	shl.b32 	%r81, %r80, 23;
	mov.b32 	%f174, %r81;
	ex2.approx.ftz.f32 	%f175, %f173;
	mul.f32 	%f176, %f175, %f174;
	add.f32 	%f177, %f163, %f176;
	st.global.f32 	[%rd19+4], %f176;
	ld.global.f32 	%f178, [%rd18+8];
	div.rn.f32 	%f179, %f178, %f27;
	sub.f32 	%f180, %f179, %f12;
	fma.rn.f32 	%f181, %f180, 0f3BBB989D, 0f3F000000;
	cvt.sat.f32.f32 	%f182, %f181;
	fma.rm.f32 	%f183, %f182, %f98, %f97;
	add.f32 	%f184, %f183, 0fCB40007F;
	neg.f32 	%f185, %f184;
	fma.rn.f32 	%f186, %f180, 0f3FB8AA3B, %f185;
	fma.rn.f32 	%f187, %f180, 0f32A57060, %f186;
	mov.b32 	%r82, %f183;
	shl.b32 	%r83, %r82, 23;
	mov.b32 	%f188, %r83;
	ex2.approx.ftz.f32 	%f189, %f187;
	mul.f32 	%f190, %f189, %f188;
	add.f32 	%f191, %f177, %f190;
	st.global.f32 	[%rd19+8], %f190;
	ld.global.f32 	%f192, [%rd18+12];
	div.rn.f32 	%f193, %f192, %f27;
	sub.f32 	%f194, %f193, %f12;
	fma.rn.f32 	%f195, %f194, 0f3BBB989D, 0f3F000000;
	cvt.sat.f32.f32 	%f196, %f195;
	fma.rm.f32 	%f197, %f196, %f98, %f97;
	add.f32 	%f198, %f197, 0fCB40007F;
	neg.f32 	%f199, %f198;
	fma.rn.f32 	%f200, %f194, 0f3FB8AA3B, %f199;
	fma.rn.f32 	%f201, %f194, 0f32A57060, %f200;
	mov.b32 	%r84, %f197;
	shl.b32 	%r85, %r84, 23;
	mov.b32 	%f202, %r85;
	ex2.approx.ftz.f32 	%f203, %f201;
	mul.f32 	%f204, %f203, %f202;
	add.f32 	%f381, %f191, %f204;
	st.global.f32 	[%rd19+12], %f204;
	add.s32 	%r118, %r118, 8;
	add.s32 	%r117, %r117, 8;
	setp.eq.s32 	%p42, %r118, 0;
	@%p42 bra 	$L__BB1_18;
	bra.uni 	$L__BB1_17;
$L__BB1_18:
	setp.eq.s32 	%p43, %r20, 0;
	@%p43 bra 	$L__BB1_26;
	and.b32  	%r28, %r58, 3;
	setp.lt.u32 	%p44, %r20, 4;
	@%p44 bra 	$L__BB1_21;
	add.s32 	%r86, %r114, %r19;
	mul.wide.s32 	%rd20, %r86, 4;
	add.s64 	%rd21, %rd1, %rd20;
	ld.global.f32 	%f206, [%rd21];
	div.rn.f32 	%f207, %f206, %f27;
	sub.f32 	%f208, %f207, %f12;
	fma.rn.f32 	%f209, %f208, 0f3BBB989D, 0f3F000000;
	cvt.sat.f32.f32 	%f210, %f209;
	mov.f32 	%f211, 0f4B400001;
	mov.f32 	%f212, 0f437C0000;
	fma.rm.f32 	%f213, %f210, %f212, %f211;
	add.f32 	%f214, %f213, 0fCB40007F;
	neg.f32 	%f215, %f214;
	fma.rn.f32 	%f216, %f208, 0f3FB8AA3B, %f215;
	fma.rn.f32 	%f217, %f208, 0f32A57060, %f216;
	mov.b32 	%r87, %f213;
	shl.b32 	%r88, %r87, 23;
	mov.b32 	%f218, %r88;
	ex2.approx.ftz.f32 	%f219, %f217;
	mul.f32 	%f220, %f219, %f218;
	add.f32 	%f221, %f381, %f220;
	add.s64 	%rd22, %rd2, %rd20;
	st.global.f32 	[%rd22], %f220;
	ld.global.f32 	%f222, [%rd21+4];
	div.rn.f32 	%f223, %f222, %f27;
	sub.f32 	%f224, %f223, %f12;
	fma.rn.f32 	%f225, %f224, 0f3BBB989D, 0f3F000000;
	cvt.sat.f32.f32 	%f226, %f225;
	fma.rm.f32 	%f227, %f226, %f212, %f211;
	add.f32 	%f228, %f227, 0fCB40007F;
	neg.f32 	%f229, %f228;
	fma.rn.f32 	%f230, %f224, 0f3FB8AA3B, %f229;
	fma.rn.f32 	%f231, %f224, 0f32A57060, %f230;
	mov.b32 	%r89, %f227;
	shl.b32 	%r90, %r89, 23;
	mov.b32 	%f232, %r90;
	ex2.approx.ftz.f32 	%f233, %f231;
	mul.f32 	%f234, %f233, %f232;
	add.f32 	%f235, %f221, %f234;
	st.global.f32 	[%rd22+4], %f234;
	ld.global.f32 	%f236, [%rd21+8];
	div.rn.f32 	%f237, %f236, %f27;
	sub.f32 	%f238, %f237, %f12;
	fma.rn.f32 	%f239, %f238, 0f3BBB989D, 0f3F000000;
	cvt.sat.f32.f32 	%f240, %f239;
	fma.rm.f32 	%f241, %f240, %f212, %f211;
	add.f32 	%f242, %f241, 0fCB40007F;
	neg.f32 	%f243, %f242;
	fma.rn.f32 	%f244, %f238, 0f3FB8AA3B, %f243;
	fma.rn.f32 	%f245, %f238, 0f32A57060, %f244;
	mov.b32 	%r91, %f241;
	shl.b32 	%r92, %r91, 23;
	mov.b32 	%f246, %r92;
	ex2.approx.ftz.f32 	%f247, %f245;
	mul.f32 	%f248, %f247, %f246;
	add.f32 	%f249, %f235, %f248;
	st.global.f32 	[%rd22+8], %f248;
	ld.global.f32 	%f250, [%rd21+12];
	div.rn.f32 	%f251, %f250, %f27;
	sub.f32 	%f252, %f251, %f12;
	fma.rn.f32 	%f253, %f252, 0f3BBB989D, 0f3F000000;
	cvt.sat.f32.f32 	%f254, %f253;
	fma.rm.f32 	%f255, %f254, %f212, %f211;
	add.f32 	%f256, %f255, 0fCB40007F;
	neg.f32 	%f257, %f256;
	fma.rn.f32 	%f258, %f252, 0f3FB8AA3B, %f257;
	fma.rn.f32 	%f259, %f252, 0f32A57060, %f258;
	mov.b32 	%r93, %f255;
	shl.b32 	%r94, %r93, 23;
	mov.b32 	%f260, %r94;
	ex2.approx.ftz.f32 	%f261, %f259;
	mul.f32 	%f262, %f261, %f260;
	add.f32 	%f381, %f249, %f262;
	st.global.f32 	[%rd22+12], %f262;
	add.s32 	%r114, %r114, 4;
$L__BB1_21:
	setp.eq.s32 	%p45, %r28, 0;
	@%p45 bra 	$L__BB1_26;
	setp.eq.s32 	%p46, %r28, 1;
	@%p46 bra 	$L__BB1_24;
	add.s32 	%r95, %r114, %r19;
	mul.wide.s32 	%rd23, %r95, 4;
	add.s64 	%rd24, %rd1, %rd23;
	ld.global.f32 	%f264, [%rd24];
	div.rn.f32 	%f265, %f264, %f27;
	sub.f32 	%f266, %f265, %f12;
	fma.rn.f32 	%f267, %f266, 0f3BBB989D, 0f3F000000;
	cvt.sat.f32.f32 	%f268, %f267;
	mov.f32 	%f269, 0f4B400001;
	mov.f32 	%f270, 0f437C0000;
	fma.rm.f32 	%f271, %f268, %f270, %f269;
	add.f32 	%f272, %f271, 0fCB40007F;
	neg.f32 	%f273, %f272;
	fma.rn.f32 	%f274, %f266, 0f3FB8AA3B, %f273;
	fma.rn.f32 	%f275, %f266, 0f32A57060, %f274;
	mov.b32 	%r96, %f271;
	shl.b32 	%r97, %r96, 23;
	mov.b32 	%f276, %r97;
	ex2.approx.ftz.f32 	%f277, %f275;
	mul.f32 	%f278, %f277, %f276;
	add.f32 	%f279, %f381, %f278;
	add.s64 	%rd25, %rd2, %rd23;
	st.global.f32 	[%rd25], %f278;
	ld.global.f32 	%f280, [%rd24+4];
	div.rn.f32 	%f281, %f280, %f27;
	sub.f32 	%f282, %f281, %f12;
	fma.rn.f32 	%f283, %f282, 0f3BBB989D, 0f3F000000;
	cvt.sat.f32.f32 	%f284, %f283;
	fma.rm.f32 	%f285, %f284, %f270, %f269;
	add.f32 	%f286, %f285, 0fCB40007F;
	neg.f32 	%f287, %f286;
	fma.rn.f32 	%f288, %f282, 0f3FB8AA3B, %f287;
	fma.rn.f32 	%f289, %f282, 0f32A57060, %f288;
	mov.b32 	%r98, %f285;
	shl.b32 	%r99, %r98, 23;
	mov.b32 	%f290, %r99;
	ex2.approx.ftz.f32 	%f291, %f289;
	mul.f32 	%f292, %f291, %f290;
	add.f32 	%f381, %f279, %f292;
	st.global.f32 	[%rd25+4], %f292;
	add.s32 	%r114, %r114, 2;
$L__BB1_24:
	and.b32  	%r100, %r58, 1;
	setp.eq.b32 	%p47, %r100, 1;
	not.pred 	%p48, %p47;
	@%p48 bra 	$L__BB1_26;
	add.s32 	%r101, %r114, %r19;
	mul.wide.s32 	%rd26, %r101, 4;
	add.s64 	%rd27, %rd1, %rd26;
	ld.global.f32 	%f293, [%rd27];
	div.rn.f32 	%f294, %f293, %f27;
	sub.f32 	%f295, %f294, %f12;
	fma.rn.f32 	%f296, %f295, 0f3BBB989D, 0f3F000000;
	cvt.sat.f32.f32 	%f297, %f296;
	mov.f32 	%f298, 0f4B400001;
	mov.f32 	%f299, 0f437C0000;
	fma.rm.f32 	%f300, %f297, %f299, %f298;
	add.f32 	%f301, %f300, 0fCB40007F;
	neg.f32 	%f302, %f301;
	fma.rn.f32 	%f303, %f295, 0f3FB8AA3B, %f302;
	fma.rn.f32 	%f304, %f295, 0f32A57060, %f303;
	mov.b32 	%r102, %f300;
	shl.b32 	%r103, %r102, 23;
	mov.b32 	%f305, %r103;
	ex2.approx.ftz.f32 	%f306, %f304;
	mul.f32 	%f307, %f306, %f305;
	add.f32 	%f381, %f381, %f307;
	add.s64 	%rd28, %rd2, %rd26;
	st.global.f32 	[%rd28], %f307;
$L__BB1_26:
	setp.lt.s32 	%p49, %r58, 1;
	@%p49 bra 	$L__BB1_39;
	mul.lo.s32 	%r33, %r58, %r1;
	and.b32  	%r34, %r58, 15;
	setp.lt.u32 	%p50, %r58, 16;
	mov.b32 	%r121, 0;
	@%p50 bra 	$L__BB1_30;
	and.b32  	%r121, %r58, 2147483632;
	neg.s32 	%r120, %r121;
	add.s64 	%rd6, %rd2, 32;
	mov.u32 	%r119, %r33;
$L__BB1_29:
	.pragma "nounroll";
	mul.wide.s32 	%rd29, %r119, 4;
	add.s64 	%rd30, %rd6, %rd29;
	ld.global.f32 	%f308, [%rd30+-32];
	div.rn.f32 	%f309, %f308, %f381;
	st.global.f32 	[%rd30+-32], %f309;
	ld.global.f32 	%f310, [%rd30+-28];
	div.rn.f32 	%f311, %f310, %f381;
	st.global.f32 	[%rd30+-28], %f311;
	ld.global.f32 	%f312, [%rd30+-24];
	div.rn.f32 	%f313, %f312, %f381;
	st.global.f32 	[%rd30+-24], %f313;
	ld.global.f32 	%f314, [%rd30+-20];
	div.rn.f32 	%f315, %f314, %f381;
	st.global.f32 	[%rd30+-20], %f315;
	ld.global.f32 	%f316, [%rd30+-16];
	div.rn.f32 	%f317, %f316, %f381;
	st.global.f32 	[%rd30+-16], %f317;
	ld.global.f32 	%f318, [%rd30+-12];
	div.rn.f32 	%f319, %f318, %f381;
	st.global.f32 	[%rd30+-12], %f319;
	ld.global.f32 	%f320, [%rd30+-8];
	div.rn.f32 	%f321, %f320, %f381;
	st.global.f32 	[%rd30+-8], %f321;
	ld.global.f32 	%f322, [%rd30+-4];
	div.rn.f32 	%f323, %f322, %f381;
	st.global.f32 	[%rd30+-4], %f323;
	ld.global.f32 	%f324, [%rd30];
	div.rn.f32 	%f325, %f324, %f381;
	st.global.f32 	[%rd30], %f325;
	ld.global.f32 	%f326, [%rd30+4];
	div.rn.f32 	%f327, %f326, %f381;
	st.global.f32 	[%rd30+4], %f327;
	ld.global.f32 	%f328, [%rd30+8];
	div.rn.f32 	%f329, %f328, %f381;
	st.global.f32 	[%rd30+8], %f329;
	ld.global.f32 	%f330, [%rd30+12];
	div.rn.f32 	%f331, %f330, %f381;
	st.global.f32 	[%rd30+12], %f331;
	ld.global.f32 	%f332, [%rd30+16];
	div.rn.f32 	%f333, %f332, %f381;
	st.global.f32 	[%rd30+16], %f333;
	ld.global.f32 	%f334, [%rd30+20];
	div.rn.f32 	%f335, %f334, %f381;
	st.global.f32 	[%rd30+20], %f335;
	ld.global.f32 	%f336, [%rd30+24];
	div.rn.f32 	%f337, %f336, %f381;
	st.global.f32 	[%rd30+24], %f337;
	ld.global.f32 	%f338, [%rd30+28];
	div.rn.f32 	%f339, %f338, %f381;
	st.global.f32 	[%rd30+28], %f339;
	add.s32 	%r120, %r120, 16;
	add.s32 	%r119, %r119, 16;
	setp.ne.s32 	%p51, %r120, 0;
	@%p51 bra 	$L__BB1_29;
$L__BB1_30:
	setp.eq.s32 	%p52, %r34, 0;
	@%p52 bra 	$L__BB1_39;
	and.b32  	%r46, %r58, 7;
	setp.lt.u32 	%p53, %r34, 8;
	@%p53 bra 	$L__BB1_33;
	add.s32 	%r105, %r121, %r33;
	mul.wide.s32 	%rd31, %r105, 4;
	add.s64 	%rd32, %rd2, %rd31;
	ld.global.f32 	%f340, [%rd32];
	div.rn.f32 	%f341, %f340, %f381;
	st.global.f32 	[%rd32], %f341;
	ld.global.f32 	%f342, [%rd32+4];
	div.rn.f32 	%f343, %f342, %f381;
	st.global.f32 	[%rd32+4], %f343;
	ld.global.f32 	%f344, [%rd32+8];
	div.rn.f32 	%f345, %f344, %f381;
	st.global.f32 	[%rd32+8], %f345;
	ld.global.f32 	%f346, [%rd32+12];
	div.rn.f32 	%f347, %f346, %f381;
	st.global.f32 	[%rd32+12], %f347;
	ld.global.f32 	%f348, [%rd32+16];
	div.rn.f32 	%f349, %f348, %f381;
	st.global.f32 	[%rd32+16], %f349;
	ld.global.f32 	%f350, [%rd32+20];
	div.rn.f32 	%f351, %f350, %f381;
	st.global.f32 	[%rd32+20], %f351;
	ld.global.f32 	%f352, [%rd32+24];
	div.rn.f32 	%f353, %f352, %f381;
	st.global.f32 	[%rd32+24], %f353;
	ld.global.f32 	%f354, [%rd32+28];
	div.rn.f32 	%f355, %f354, %f381;
	st.global.f32 	[%rd32+28], %f355;
	add.s32 	%r121, %r121, 8;
$L__BB1_33:
	setp.eq.s32 	%p54, %r46, 0;
	@%p54 bra 	$L__BB1_39;
	and.b32  	%r49, %r58, 3;
	setp.lt.u32 	%p55, %r46, 4;
	@%p55 bra 	$L__BB1_36;
	add.s32 	%r106, %r121, %r33;
	mul.wide.s32 	%rd33, %r106, 4;
	add.s64 	%rd34, %rd2, %rd33;
	ld.global.f32 	%f356, [%rd34];
	div.rn.f32 	%f357, %f356, %f381;
	st.global.f32 	[%rd34], %f357;
	ld.global.f32 	%f358, [%rd34+4];
	div.rn.f32 	%f359, %f358, %f381;
	st.global.f32 	[%rd34+4], %f359;
	ld.global.f32 	%f360, [%rd34+8];
	div.rn.f32 	%f361, %f360, %f381;
	st.global.f32 	[%rd34+8], %f361;
	ld.global.f32 	%f362, [%rd34+12];
	div.rn.f32 	%f363, %f362, %f381;
	st.global.f32 	[%rd34+12], %f363;
	add.s32 	%r121, %r121, 4;
$L__BB1_36:
	setp.eq.s32 	%p56, %r49, 0;
	@%p56 bra 	$L__BB1_39;
	add.s32 	%r125, %r121, %r33;
	neg.s32 	%r124, %r49;
$L__BB1_38:
	.pragma "nounroll";
	mul.wide.s32 	%rd35, %r125, 4;
	add.s64 	%rd36, %rd2, %rd35;
	ld.global.f32 	%f364, [%rd36];
	div.rn.f32 	%f365, %f364, %f381;
	st.global.f32 	[%rd36], %f365;
	add.s32 	%r125, %r125, 1;
	add.s32 	%r124, %r124, 1;
	setp.ne.s32 	%p57, %r124, 0;
	@%p57 bra 	$L__BB1_38;
$L__BB1_39:
	ret;

}
	// .globl	softmax_back
.visible .entry softmax_back(
	.param .u64 .ptr .align 1 softmax_back_param_0,
	.param .u64 .ptr .align 1 softmax_back_param_1,
	.param .u64 .ptr .align 1 softmax_back_param_2,
	.param .u32 softmax_back_param_3
)
{
	.reg .pred 	%p<2>;
	.reg .b32 	%r<9>;
	.reg .b32 	%f<4>;
	.reg .b64 	%rd<11>;

	ld.param.u64 	%rd1, [softmax_back_param_0];
	ld.param.u64 	%rd2, [softmax_back_param_1];
	ld.param.u64 	%rd3, [softmax_back_param_2];
	ld.param.u32 	%r2, [softmax_back_param_3];
	mov.u32 	%r3, %ctaid.x;
	mov.u32 	%r4, %ctaid.y;
	mov.u32 	%r5, %nctaid.x;
	mad.lo.s32 	%r6, %r4, %r5, %r3;
	mov.u32 	%r7, %ntid.x;
	mov.u32 	%r8, %tid.x;
	mad.lo.s32 	%r1, %r6, %r7, %r8;
	setp.ge.s32 	%p1, %r1, %r2;
	@%p1 bra 	$L__BB2_2;
	cvta.to.global.u64 	%rd4, %rd1;
	cvta.to.global.u64 	%rd5, %rd2;
	cvta.to.global.u64 	%rd6, %rd3;
	mul.wide.s32 	%rd7, %r1, 4;
	add.s64 	%rd8, %rd4, %rd7;
	ld.global.f32 	%f1, [%rd8];
	add.s64 	%rd9, %rd5, %rd7;
	ld.global.f32 	%f2, [%rd9];
	sub.f32 	%f3, %f1, %f2;
	add.s64 	%rd10, %rd6, %rd7;
	st.global.f32 	[%rd10], %f3;
$L__BB2_2:
	ret;

}


// ===== COMPILED SASS (sm_100) =====

	.target	sm_100

	.elftype	@"ET_EXEC"


//--------------------- .note.nv.tkinfo           --------------------------
	.section	.note.nv.tkinfo,"",@"SHT_NOTE"
	.sectionflags	@"SHF_NOTE_NV_TKINFO"
	.tkinfo
        /*0018*/ 	.word	0x00000002
        /*0030*/ 	.string	""
        /*0030*/ 	.string	"ptxas"
        /*0030*/ 	.string	"Cuda compilation tools, release 13.0, V13.0.88"
        /*0030*/ 	.string	"Build cuda_13.0.r13.0/compiler.36424714_0"
        /*0030*/ 	.string	"-arch sm_100 -m 64 "



//--------------------- .note.nv.cuinfo           --------------------------
	.section	.note.nv.cuinfo,"",@"SHT_NOTE"
	.sectionflags	@"SHF_NOTE_NV_CUINFO"
        /*0018*/ 	.short	0x0002
        /*001a*/ 	.short	0x0064
        /*001c*/ 	.short	0x0082
	.zero		2


//--------------------- .nv.info                  --------------------------
	.section	.nv.info,"",@"SHT_CUDA_INFO"
	.align	4


	//----- nvinfo : EIATTR_REGCOUNT
	.align		4
        /*0000*/ 	.byte	0x04, 0x2f
        /*0002*/ 	.short	(.L_1 - .L_0)
	.align		4
.L_0:
        /*0004*/ 	.word	index@(softmax)
        /*0008*/ 	.word	0x00000020


	//----- nvinfo : EIATTR_FRAME_SIZE
	.align		4
.L_1:
        /*000c*/ 	.byte	0x04, 0x11
        /*000e*/ 	.short	(.L_3 - .L_2)
	.align		4
.L_2:
        /*0010*/ 	.word	index@($__internal_1_$__cuda_sm3x_div_rn_noftz_f32_slowpath)
        /*0014*/ 	.word	0x00000000


	//----- nvinfo : EIATTR_FRAME_SIZE
	.align		4
.L_3:
        /*0018*/ 	.byte	0x04, 0x11
        /*001a*/ 	.short	(.L_5 - .L_4)
	.align		4
.L_4:
        /*001c*/ 	.word	index@(softmax)
        /*0020*/ 	.word	0x00000000


	//----- nvinfo : EIATTR_REGCOUNT
	.align		4
.L_5:
        /*0024*/ 	.byte	0x04, 0x2f
        /*0026*/ 	.short	(.L_7 - .L_6)
	.align		4
.L_6:
        /*0028*/ 	.word	index@(softmaxWithTemp)
        /*002c*/ 	.word	0x0000001f


	//----- nvinfo : EIATTR_FRAME_SIZE
	.align		4
.L_7:
        /*0030*/ 	.byte	0x04, 0x11
        /*0032*/ 	.short	(.L_9 - .L_8)
	.align		4
.L_8:
        /*0034*/ 	.word	index@($__internal_0_$__cuda_sm3x_div_rn_noftz_f32_slowpath)
        /*0038*/ 	.word	0x00000000


	//----- nvinfo : EIATTR_FRAME_SIZE
	.align		4
.L_9:
        /*003c*/ 	.byte	0x04, 0x11
        /*003e*/ 	.short	(.L_11 - .L_10)
	.align		4
.L_10:
        /*0040*/ 	.word	index@(softmaxWithTemp)
        /*0044*/ 	.word	0x00000000


	//----- nvinfo : EIATTR_REGCOUNT
	.align		4
.L_11:
        /*0048*/ 	.byte	0x04, 0x2f
        /*004a*/ 	.short	(.L_13 - .L_12)
	.align		4
.L_12:
        /*004c*/ 	.word	index@(softmax_back)
        /*0050*/ 	.word	0x0000000c


	//----- nvinfo : EIATTR_FRAME_SIZE
	.align		4
.L_13:
        /*0054*/ 	.byte	0x04, 0x11
        /*0056*/ 	.short	(.L_15 - .L_14)
	.align		4
.L_14:
        /*0058*/ 	.word	index@(softmax_back)
        /*005c*/ 	.word	0x00000000


	//----- nvinfo : EIATTR_MIN_STACK_SIZE
	.align		4
.L_15:
        /*0060*/ 	.byte	0x04, 0x12
        /*0062*/ 	.short	(.L_17 - .L_16)
	.align		4
.L_16:
        /*0064*/ 	.word	index@(softmax_back)
        /*0068*/ 	.word	0x00000000


	//----- nvinfo : EIATTR_MIN_STACK_SIZE
	.align		4
.L_17:
        /*006c*/ 	.byte	0x04, 0x12
        /*006e*/ 	.short	(.L_19 - .L_18)
	.align		4
.L_18:
        /*0070*/ 	.word	index@(softmaxWithTemp)
        /*0074*/ 	.word	0x00000000


	//----- nvinfo : EIATTR_MIN_STACK_SIZE
	.align		4
.L_19:
        /*0078*/ 	.byte	0x04, 0x12
        /*007a*/ 	.short	(.L_21 - .L_20)
	.align		4
.L_20:
        /*007c*/ 	.word	index@(softmax)
        /*0080*/ 	.word	0x00000000
.L_21:


//--------------------- .nv.compat                --------------------------
	.section	.nv.compat,"",@"SHT_CUDA_COMPAT_INFO"
	.align	4
        /*0000*/ 	.byte	0x02, 0x09, 0x00, 0x00, 0x02, 0x02, 0x01, 0x00, 0x02, 0x05, 0x05, 0x00, 0x03, 0x07, 0x01, 0x01
        /*0010*/ 	.byte	0x02, 0x03, 0x00, 0x00, 0x02, 0x06, 0x01, 0x00, 0x04, 0x0b, 0x08, 0x00, 0x01, 0x00, 0x00, 0x00
        /*0020*/ 	.byte	0x00, 0x00, 0x00, 0x00


//--------------------- .nv.info.softmax_back     --------------------------
	.section	.nv.info.softmax_back,"",@"SHT_CUDA_INFO"
	.sectionflags	@""
	.align	4


	//----- nvinfo : EIATTR_CUDA_API_VERSION
	.align		4
        /*0000*/ 	.byte	0x04, 0x37
        /*0002*/ 	.short	(.L_23 - .L_22)
.L_22:
        /*0004*/ 	.word	0x00000082


	//----- nvinfo : EIATTR_KPARAM_INFO
	.align		4
.L_23:
        /*0008*/ 	.byte	0x04, 0x17
        /*000a*/ 	.short	(.L_25 - .L_24)
.L_24:
        /*000c*/ 	.word	0x00000000
        /*0010*/ 	.short	0x0003
        /*0012*/ 	.short	0x0018
        /*0014*/ 	.byte	0x00, 0xf0, 0x11, 0x00


	//----- nvinfo : EIATTR_KPARAM_INFO
	.align		4
.L_25:
        /*0018*/ 	.byte	0x04, 0x17
        /*001a*/ 	.short	(.L_27 - .L_26)
.L_26:
        /*001c*/ 	.word	0x00000000
        /*0020*/ 	.short	0x0002
        /*0022*/ 	.short	0x0010
        /*0024*/ 	.byte	0x00, 0xf5, 0x21, 0x00


	//----- nvinfo : EIATTR_KPARAM_INFO
	.align		4
.L_27:
        /*0028*/ 	.byte	0x04, 0x17
        /*002a*/ 	.short	(.L_29 - .L_28)
.L_28:
        /*002c*/ 	.word	0x00000000
        /*0030*/ 	.short	0x0001
        /*0032*/ 	.short	0x0008
        /*0034*/ 	.byte	0x00, 0xf5, 0x21, 0x00


	//----- nvinfo : EIATTR_KPARAM_INFO
	.align		4
.L_29:
        /*0038*/ 	.byte	0x04, 0x17
        /*003a*/ 	.short	(.L_31 - .L_30)
.L_30:
        /*003c*/ 	.word	0x00000000
        /*0040*/ 	.short	0x0000
        /*0042*/ 	.short	0x0000
        /*0044*/ 	.byte	0x00, 0xf5, 0x21, 0x00


	//----- nvinfo : EIATTR_SPARSE_MMA_MASK
	.align		4
.L_31:
        /*0048*/ 	.byte	0x03, 0x50
        /*004a*/ 	.short	0x0000


	//----- nvinfo : EIATTR_MAXREG_COUNT
	.align		4
        /*004c*/ 	.byte	0x03, 0x1b
        /*004e*/ 	.short	0x00ff


	//----- nvinfo : EIATTR_MERCURY_ISA_VERSION
	.align		4
        /*0050*/ 	.byte	0x03, 0x5f
        /*0052*/ 	.short	0x0101


	//----- nvinfo : EIATTR_VRC_CTA_INIT_COUNT
	.align		4
        /*0054*/ 	.byte	0x02, 0x4a
	.zero		1
	.zero		1


	//----- nvinfo : EIATTR_EXIT_INSTR_OFFSETS
	.align		4
        /*0058*/ 	.byte	0x04, 0x1c
        /*005a*/ 	.short	(.L_33 - .L_32)


	//   ....[0]....
.L_32:
        /*005c*/ 	.word	0x000000a0


	//   ....[1]....
        /*0060*/ 	.word	0x00000160


	//----- nvinfo : EIATTR_CBANK_PARAM_SIZE
	.align		4
.L_33:
        /*0064*/ 	.byte	0x03, 0x19
        /*0066*/ 	.short	0x001c


	//----- nvinfo : EIATTR_PARAM_CBANK
	.align		4
        /*0068*/ 	.byte	0x04, 0x0a
        /*006a*/ 	.short	(.L_35 - .L_34)
	.align		4
.L_34:
        /*006c*/ 	.word	index@(.nv.constant0.softmax_back)
        /*0070*/ 	.short	0x0380
        /*0072*/ 	.short	0x001c


	//----- nvinfo : EIATTR_SW_WAR
	.align		4
.L_35:
        /*0074*/ 	.byte	0x04, 0x36
        /*0076*/ 	.short	(.L_37 - .L_36)
.L_36:
        /*0078*/ 	.word	0x00000008
.L_37:


//--------------------- .nv.info.softmaxWithTemp  --------------------------
	.section	.nv.info.softmaxWithTemp,"",@"SHT_CUDA_INFO"
	.sectionflags	@""
	.align	4


	//----- nvinfo : EIATTR_CUDA_API_VERSION
	.align		4
        /*0000*/ 	.byte	0x04, 0x37
        /*0002*/ 	.short	(.L_39 - .L_38)
.L_38:
        /*0004*/ 	.word	0x00000082


	//----- nvinfo : EIATTR_KPARAM_INFO
	.align		4
.L_39:
        /*0008*/ 	.byte	0x04, 0x17
        /*000a*/ 	.short	(.L_41 - .L_40)
.L_40:
        /*000c*/ 	.word	0x00000000
        /*0010*/ 	.short	0x0004
        /*0012*/ 	.short	0x0018
        /*0014*/ 	.byte	0x00, 0xf0, 0x11, 0x00


	//----- nvinfo : EIATTR_KPARAM_INFO
	.align		4
.L_41:
        /*0018*/ 	.byte	0x04, 0x17
        /*001a*/ 	.short	(.L_43 - .L_42)
.L_42:
        /*001c*/ 	.word	0x00000000
        /*0020*/ 	.short	0x0003
        /*0022*/ 	.short	0x0014
        /*0024*/ 	.byte	0x00, 0xf0, 0x11, 0x00


	//----- nvinfo : EIATTR_KPARAM_INFO
	.align		4
.L_43:
        /*0028*/ 	.byte	0x04, 0x17
        /*002a*/ 	.short	(.L_45 - .L_44)
.L_44:
        /*002c*/ 	.word	0x00000000
        /*0030*/ 	.short	0x0002
        /*0032*/ 	.short	0x0010
        /*0034*/ 	.byte	0x00, 0xf0, 0x11, 0x00


	//----- nvinfo : EIATTR_KPARAM_INFO
	.align		4
.L_45:
        /*0038*/ 	.byte	0x04, 0x17
        /*003a*/ 	.short	(.L_47 - .L_46)
.L_46:
        /*003c*/ 	.word	0x00000000
        /*0040*/ 	.short	0x0001
        /*0042*/ 	.short	0x0008
        /*0044*/ 	.byte	0x00, 0xf5, 0x21, 0x00


	//----- nvinfo : EIATTR_KPARAM_INFO
	.align		4
.L_47:
        /*0048*/ 	.byte	0x04, 0x17
        /*004a*/ 	.short	(.L_49 - .L_48)
.L_48:
        /*004c*/ 	.word	0x00000000
        /*0050*/ 	.short	0x0000
        /*0052*/ 	.short	0x0000
        /*0054*/ 	.byte	0x00, 0xf5, 0x21, 0x00


	//----- nvinfo : EIATTR_SPARSE_MMA_MASK
	.align		4
.L_49:
        /*0058*/ 	.byte	0x03, 0x50
        /*005a*/ 	.short	0x0000


	//----- nvinfo : EIATTR_MAXREG_COUNT
	.align		4
        /*005c*/ 	.byte	0x03, 0x1b
        /*005e*/ 	.short	0x00ff


	//----- nvinfo : EIATTR_MERCURY_ISA_VERSION
	.align		4
        /*0060*/ 	.byte	0x03, 0x5f
        /*0062*/ 	.short	0x0101


	//----- nvinfo : EIATTR_VRC_CTA_INIT_COUNT
	.align		4
        /*0064*/ 	.byte	0x02, 0x4a
	.zero		1
	.zero		1


	//----- nvinfo : EIATTR_EXIT_INSTR_OFFSETS
	.align		4
        /*0068*/ 	.byte	0x04, 0x1c
        /*006a*/ 	.short	(.L_51 - .L_50)


	//   ....[0]....
.L_50:
        /*006c*/ 	.word	0x000000a0


	//   ....[1]....
        /*0070*/ 	.word	0x00002a10


	//   ....[2]....
        /*0074*/ 	.word	0x00003c30


	//   ....[3]....
        /*0078*/ 	.word	0x00004540


	//   ....[4]....
        /*007c*/ 	.word	0x00004a10


	//   ....[5]....
        /*0080*/ 	.word	0x00004ba0


	//----- nvinfo : EIATTR_CRS_STACK_SIZE
	.align		4
.L_51:
        /*0084*/ 	.byte	0x04, 0x1e
        /*0086*/ 	.short	(.L_53 - .L_52)
.L_52:
        /*0088*/ 	.word	0x00000000


	//----- nvinfo : EIATTR_CBANK_PARAM_SIZE
	.align		4
.L_53:
        /*008c*/ 	.byte	0x03, 0x19
        /*008e*/ 	.short	0x001c


	//----- nvinfo : EIATTR_PARAM_CBANK
	.align		4
        /*0090*/ 	.byte	0x04, 0x0a
        /*0092*/ 	.short	(.L_55 - .L_54)
	.align		4
.L_54:
        /*0094*/ 	.word	index@(.nv.constant0.softmaxWithTemp)
        /*0098*/ 	.short	0x0380
        /*009a*/ 	.short	0x001c


	//----- nvinfo : EIATTR_SW_WAR
	.align		4
.L_55:
        /*009c*/ 	.byte	0x04, 0x36
        /*009e*/ 	.short	(.L_57 - .L_56)
.L_56:
        /*00a0*/ 	.word	0x00000008
.L_57:


//--------------------- .nv.info.softmax          --------------------------
	.section	.nv.info.softmax,"",@"SHT_CUDA_INFO"
	.sectionflags	@""
	.align	4


	//----- nvinfo : EIATTR_CUDA_API_VERSION
	.align		4
        /*0000*/ 	.byte	0x04, 0x37
        /*0002*/ 	.short	(.L_59 - .L_58)
.L_58:
        /*0004*/ 	.word	0x00000082


	//----- nvinfo : EIATTR_KPARAM_INFO
	.align		4
.L_59:
        /*0008*/ 	.byte	0x04, 0x17
        /*000a*/ 	.short	(.L_61 - .L_60)
.L_60:
        /*000c*/ 	.word	0x00000000
        /*0010*/ 	.short	0x0003
        /*0012*/ 	.short	0x0014
        /*0014*/ 	.byte	0x00, 0xf0, 0x11, 0x00


	//----- nvinfo : EIATTR_KPARAM_INFO
	.align		4
.L_61:
        /*0018*/ 	.byte	0x04, 0x17
        /*001a*/ 	.short	(.L_63 - .L_62)
.L_62:
        /*001c*/ 	.word	0x00000000
        /*0020*/ 	.short	0x0002
        /*0022*/ 	.short	0x0010
        /*0024*/ 	.byte	0x00, 0xf0, 0x11, 0x00


	//----- nvinfo : EIATTR_KPARAM_INFO
	.align		4
.L_63:
        /*0028*/ 	.byte	0x04, 0x17
        /*002a*/ 	.short	(.L_65 - .L_64)
.L_64:
        /*002c*/ 	.word	0x00000000
        /*0030*/ 	.short	0x0001
        /*0032*/ 	.short	0x0008
        /*0034*/ 	.byte	0x00, 0xf5, 0x21, 0x00


	//----- nvinfo : EIATTR_KPARAM_INFO
	.align		4
.L_65:
        /*0038*/ 	.byte	0x04, 0x17
        /*003a*/ 	.short	(.L_67 - .L_66)
.L_66:
        /*003c*/ 	.word	0x00000000
        /*0040*/ 	.short	0x0000
        /*0042*/ 	.short	0x0000
        /*0044*/ 	.byte	0x00, 0xf5, 0x21, 0x00


	//----- nvinfo : EIATTR_SPARSE_MMA_MASK
	.align		4
.L_67:
        /*0048*/ 	.byte	0x03, 0x50
        /*004a*/ 	.short	0x0000


	//----- nvinfo : EIATTR_MAXREG_COUNT
	.align		4
        /*004c*/ 	.byte	0x03, 0x1b
        /*004e*/ 	.short	0x00ff


	//----- nvinfo : EIATTR_MERCURY_ISA_VERSION
	.align		4
        /*0050*/ 	.byte	0x03, 0x5f
        /*0052*/ 	.short	0x0101


	//----- nvinfo : EIATTR_VRC_CTA_INIT_COUNT
	.align		4
        /*0054*/ 	.byte	0x02, 0x4a
	.zero		1
	.zero		1


	//----- nvinfo : EIATTR_EXIT_INSTR_OFFSETS
	.align		4
        /*0058*/ 	.byte	0x04, 0x1c
        /*005a*/ 	.short	(.L_69 - .L_68)


	//   ....[0]....
.L_68:
        /*005c*/ 	.word	0x000000a0


	//   ....[1]....
        /*0060*/ 	.word	0x00001910


	//   ....[2]....
        /*0064*/ 	.word	0x000029c0


	//   ....[3]....
        /*0068*/ 	.word	0x00003220


	//   ....[4]....
        /*006c*/ 	.word	0x000036a0


	//   ....[5]....
        /*0070*/ 	.word	0x00003820


	//----- nvinfo : EIATTR_CRS_STACK_SIZE
	.align		4
.L_69:
        /*0074*/ 	.byte	0x04, 0x1e
        /*0076*/ 	.short	(.L_71 - .L_70)
.L_70:
        /*0078*/ 	.word	0x00000000


	//----- nvinfo : EIATTR_CBANK_PARAM_SIZE
	.align		4
.L_71:
        /*007c*/ 	.byte	0x03, 0x19
        /*007e*/ 	.short	0x0018


	//----- nvinfo : EIATTR_PARAM_CBANK
	.align		4
        /*0080*/ 	.byte	0x04, 0x0a
        /*0082*/ 	.short	(.L_73 - .L_72)
	.align		4
.L_72:
        /*0084*/ 	.word	index@(.nv.constant0.softmax)
        /*0088*/ 	.short	0x0380
        /*008a*/ 	.short	0x0018


	//----- nvinfo : EIATTR_SW_WAR
	.align		4
.L_73:
        /*008c*/ 	.byte	0x04, 0x36
        /*008e*/ 	.short	(.L_75 - .L_74)
.L_74:
        /*0090*/ 	.word	0x00000008
.L_75:


//--------------------- .nv.callgraph             --------------------------
	.section	.nv.callgraph,"",@"SHT_CUDA_CALLGRAPH"
	.align	4
	.sectionentsize	8
	.align		4
        /*0000*/ 	.word	0x00000000
	.align		4
        /*0004*/ 	.word	0xffffffff
	.align		4
        /*0008*/ 	.word	0x00000000
	.align		4
        /*000c*/ 	.word	0xfffffffe
	.align		4
        /*0010*/ 	.word	0x00000000
	.align		4
        /*0014*/ 	.word	0xfffffffd
	.align		4
        /*0018*/ 	.word	0x00000000
	.align		4
        /*001c*/ 	.word	0xfffffffc


//--------------------- .text.softmax_back        --------------------------
	.section	.text.softmax_back,"ax",@progbits
	.align	128
        .global         softmax_back
        .type           softmax_back,@function
        .size           softmax_back,(.L_x_207 - softmax_back)
        .other          softmax_back,@"STO_CUDA_ENTRY STV_DEFAULT"
softmax_back:
.text.softmax_back:
[----:B------:R-:W-:Y:S01]  /*0000*/  LDC R1, c[0x0][0x37c] ;  /* 0x0000df00ff017b82 */ /* 0x000fe20000000800 */
[----:B------:R-:W0:Y:S07]  /*0010*/  S2R R0, SR_TID.X ;  /* 0x0000000000007919 */ /* 0x000e2e0000002100 */
[----:B------:R-:W-:Y:S01]  /*0020*/  S2UR UR4, SR_CTAID.X ;  /* 0x00000000000479c3 */ /* 0x000fe20000002500 */
[----:B------:R-:W1:Y:S01]  /*0030*/  LDCU UR6, c[0x0][0x370] ;  /* 0x00006e00ff0677ac */ /* 0x000e620008000800 */
[----:B------:R-:W2:Y:S06]  /*0040*/  LDCU UR7, c[0x0][0x398] ;  /* 0x00007300ff0777ac */ /* 0x000eac0008000800 */
[----:B------:R-:W1:Y:S08]  /*0050*/  S2UR UR5, SR_CTAID.Y ;  /* 0x00000000000579c3 */ /* 0x000e700000002600 */
[----:B------:R-:W0:Y:S01]  /*0060*/  LDC R9, c[0x0][0x360] ;  /* 0x0000d800ff097b82 */ /* 0x000e220000000800 */
[----:B-1----:R-:W-:-:S06]  /*0070*/  UIMAD UR4, UR5, UR6, UR4 ;  /* 0x00000006050472a4 */ /* 0x002fcc000f8e0204 */
[----:B0-----:R-:W-:-:S05]  /*0080*/  IMAD R9, R9, UR4, R0 ;  /* 0x0000000409097c24 */ /* 0x001fca000f8e0200 */
[----:B--2---:R-:W-:-:S13]  /*0090*/  ISETP.GE.AND P0, PT, R9, UR7, PT ;  /* 0x0000000709007c0c */ /* 0x004fda000bf06270 */
[----:B------:R-:W-:Y:S05]  /*00a0*/  @P0 EXIT ;  /* 0x000000000000094d */ /* 0x000fea0003800000 */
[----:B------:R-:W0:Y:S01]  /*00b0*/  LDC.64 R2, c[0x0][0x380] ;  /* 0x0000e000ff027b82 */ /* 0x000e220000000a00 */
[----:B------:R-:W1:Y:S07]  /*00c0*/  LDCU.64 UR4, c[0x0][0x358] ;  /* 0x00006b00ff0477ac */ /* 0x000e6e0008000a00 */
[----:B------:R-:W2:Y:S08]  /*00d0*/  LDC.64 R4, c[0x0][0x388] ;  /* 0x0000e200ff047b82 */ /* 0x000eb00000000a00 */
[----:B------:R-:W3:Y:S01]  /*00e0*/  LDC.64 R6, c[0x0][0x390] ;  /* 0x0000e400ff067b82 */ /* 0x000ee20000000a00 */
[----:B0-----:R-:W-:-:S06]  /*00f0*/  IMAD.WIDE R2, R9, 0x4, R2 ;  /* 0x0000000409027825 */ /* 0x001fcc00078e0202 */
[----:B-1----:R-:W4:Y:S01]  /*0100*/  LDG.E R2, desc[UR4][R2.64] ;  /* 0x0000000402027981 */ /* 0x002f22000c1e1900 */
[----:B--2---:R-:W-:-:S06]  /*0110*/  IMAD.WIDE R4, R9, 0x4, R4 ;  /* 0x0000000409047825 */ /* 0x004fcc00078e0204 */
[----:B------:R-:W4:Y:S01]  /*0120*/  LDG.E R5, desc[UR4][R4.64] ;  /* 0x0000000404057981 */ /* 0x000f22000c1e1900 */
[----:B---3--:R-:W-:-:S04]  /*0130*/  IMAD.WIDE R6, R9, 0x4, R6 ;  /* 0x0000000409067825 */ /* 0x008fc800078e0206 */
[----:B----4-:R-:W-:-:S05]  /*0140*/  FADD R9, R2, -R5 ;  /* 0x8000000502097221 */ /* 0x010fca0000000000 */
[----:B------:R-:W-:Y:S01]  /*0150*/  STG.E desc[UR4][R6.64], R9 ;  /* 0x0000000906007986 */ /* 0x000fe2000c101904 */
[----:B------:R-:W-:Y:S05]  /*0160*/  EXIT ;  /* 0x000000000000794d */ /* 0x000fea0003800000 */
.L_x_0:
[----:B------:R-:W-:-:S00]  /*0170*/  BRA `(.L_x_0) ;  /* 0xfffffffc00fc7947 */ /* 0x000fc0000383ffff */
[----:B------:R-:W-:-:S00]  /*0180*/  NOP ;  /* 0x0000000000007918 */ /* 0x000fc00000000000 */
[----:B------:R-:W-:-:S00]  /*0190*/  NOP ;  /* 0x0000000000007918 */ /* 0x000fc00000000000 */
[----:B------:R-:W-:-:S00]  /*01a0*/  NOP ;  /* 0x0000000000007918 */ /* 0x000fc00000000000 */
[----:B------:R-:W-:-:S00]  /*01b0*/  NOP ;  /* 0x0000000000007918 */ /* 0x000fc00000000000 */
[----:B------:R-:W-:-:S00]  /*01c0*/  NOP ;  /* 0x0000000000007918 */ /* 0x000fc00000000000 */
[----:B------:R-:W-:-:S00]  /*01d0*/  NOP ;  /* 0x0000000000007918 */ /* 0x000fc00000000000 */
[----:B------:R-:W-:-:S00]  /*01e0*/  NOP ;  /* 0x0000000000007918 */ /* 0x000fc00000000000 */
[----:B------:R-:W-:-:S00]  /*01f0*/  NOP ;  /* 0x0000000000007918 */ /* 0x000fc00000000000 */
.L_x_207:


//--------------------- .text.softmaxWithTemp     --------------------------
	.section	.text.softmaxWithTemp,"ax",@progbits
	.align	128
        .global         softmaxWithTemp
        .type           softmaxWithTemp,@function
        .size           softmaxWithTemp,(.L_x_205 - softmaxWithTemp)
        .other          softmaxWithTemp,@"STO_CUDA_ENTRY STV_DEFAULT"
softmaxWithTemp:
.text.softmaxWithTemp:
        /* <DEDUP_REMOVED lines=11> */
[----:B------:R-:W0:Y:S01]  /*00b0*/  LDCU UR5, c[0x0][0x394] ;  /* 0x00007280ff0577ac */ /* 0x000e220008000800 */
[----:B------:R-:W-:Y:S01]  /*00c0*/  MOV R3, 0xff7fffff ;  /* 0xff7fffff00037802 */ /* 0x000fe20000000f00 */
[----:B------:R-:W1:Y:S01]  /*00d0*/  LDCU.64 UR12, c[0x0][0x358] ;  /* 0x00006b00ff0c77ac */ /* 0x000e620008000a00 */
[----:B0-----:R-:W-:-:S09]  /*00e0*/  UISETP.GE.AND UP0, UPT, UR5, 0x1, UPT ;  /* 0x000000010500788c */ /* 0x001fd2000bf06270 */
[----:B-1----:R-:W-:Y:S05]  /*00f0*/  BRA.U !UP0, `(.L_x_1) ;  /* 0x0000000908207547 */ /* 0x002fea000b800000 */
[----:B------:R-:W-:Y:S02]  /*0100*/  UISETP.GE.U32.AND UP1, UPT, UR5, 0x10, UPT ;  /* 0x000000100500788c */ /* 0x000fe4000bf26070 */
[----:B------:R-:W-:Y:S01]  /*0110*/  IMAD R0, R4, UR5, RZ ;  /* 0x0000000504007c24 */ /* 0x000fe2000f8e02ff */
[----:B------:R-:W-:Y:S01]  /*0120*/  ULOP3.LUT UR8, UR5, 0xf, URZ, 0xc0, !UPT ;  /* 0x0000000f05087892 */ /* 0x000fe2000f8ec0ff */
[----:B------:R-:W-:Y:S01]  /*0130*/  MOV R3, 0xff7fffff ;  /* 0xff7fffff00037802 */ /* 0x000fe20000000f00 */
[----:B------:R-:W-:Y:S02]  /*0140*/  UMOV UR4, URZ ;  /* 0x000000ff00047c82 */ /* 0x000fe40008000000 */
[----:B------:R-:W-:Y:S02]  /*0150*/  UISETP.NE.AND UP0, UPT, UR8, URZ, UPT ;  /* 0x000000ff0800728c */ /* 0x000fe4000bf05270 */
[----:B------:R-:W-:Y:S09]  /*0160*/  BRA.U !UP1, `(.L_x_2) ;  /* 0x0000000109f87547 */ /* 0x000ff2000b800000 */
[----:B------:R-:W0:Y:S01]  /*0170*/  LDCU.64 UR6, c[0x0][0x380] ;  /* 0x00007000ff0677ac */ /* 0x000e220008000a00 */
[----:B------:R-:W-:Y:S02]  /*0180*/  MOV R3, 0xff7fffff ;  /* 0xff7fffff00037802 */ /* 0x000fe40000000f00 */
[----:B------:R-:W-:Y:S01]  /*0190*/  MOV R2, R0 ;  /* 0x0000000000027202 */ /* 0x000fe20000000f00 */
[----:B------:R-:W-:-:S04]  /*01a0*/  ULOP3.LUT UR4, UR5, 0x7ffffff0, URZ, 0xc0, !UPT ;  /* 0x7ffffff005047892 */ /* 0x000fc8000f8ec0ff */
[----:B------:R-:W-:Y:S02]  /*01b0*/  UIADD3 UR9, UPT, UPT, -UR4, URZ, URZ ;  /* 0x000000ff04097290 */ /* 0x000fe4000fffe1ff */
[----:B0-----:R-:W-:-:S04]  /*01c0*/  UIADD3 UR5, UP1, UPT, UR6, 0x20, URZ ;  /* 0x0000002006057890 */ /* 0x001fc8000ff3e0ff */
[----:B------:R-:W-:-:S12]  /*01d0*/  UIADD3.X UR6, UPT, UPT, URZ, UR7, URZ, UP1, !UPT ;  /* 0x00000007ff067290 */ /* 0x000fd80008ffe4ff */
.L_x_3:
[----:B------:R-:W-:Y:S02]  /*01e0*/  MOV R6, UR5 ;  /* 0x0000000500067c02 */ /* 0x000fe40008000f00 */
[----:B------:R-:W-:-:S03]  /*01f0*/  MOV R7, UR6 ;  /* 0x0000000600077c02 */ /* 0x000fc60008000f00 */
[----:B------:R-:W-:-:S05]  /*0200*/  IMAD.WIDE R6, R2, 0x4, R6 ;  /* 0x0000000402067825 */ /* 0x000fca00078e0206 */
[----:B------:R-:W2:Y:S04]  /*0210*/  LDG.E R16, desc[UR12][R6.64+-0x20] ;  /* 0xffffe00c06107981 */ /* 0x000ea8000c1e1900 */
[----:B------:R-:W3:Y:S04]  /*0220*/  LDG.E R18, desc[UR12][R6.64+-0x1c] ;  /* 0xffffe40c06127981 */ /* 0x000ee8000c1e1900 */
[----:B------:R-:W4:Y:S04]  /*0230*/  LDG.E R20, desc[UR12][R6.64+-0x18] ;  /* 0xffffe80c06147981 */ /* 0x000f28000c1e1900 */
[----:B------:R-:W5:Y:S04]  /*0240*/  LDG.E R22, desc[UR12][R6.64+-0x14] ;  /* 0xffffec0c06167981 */ /* 0x000f68000c1e1900 */
        /* <DEDUP_REMOVED lines=11> */
[----:B------:R0:W5:Y:S01]  /*0300*/  LDG.E R14, desc[UR12][R6.64+0x1c] ;  /* 0x00001c0c060e7981 */ /* 0x000162000c1e1900 */
[----:B------:R-:W-:Y:S01]  /*0310*/  UIADD3 UR9, UPT, UPT, UR9, 0x10, URZ ;  /* 0x0000001009097890 */ /* 0x000fe2000fffe0ff */
[----:B------:R-:W-:-:S03]  /*0320*/  IADD3 R2, PT, PT, R2, 0x10, RZ ;  /* 0x0000001002027810 */ /* 0x000fc60007ffe0ff */
[----:B------:R-:W-:Y:S01]  /*0330*/  UISETP.NE.AND UP1, UPT, UR9, URZ, UPT ;  /* 0x000000ff0900728c */ /* 0x000fe2000bf25270 */
[----:B--2---:R-:W-:-:S04]  /*0340*/  FSETP.GTU.AND P0, PT, R3, R16, PT ;  /* 0x000000100300720b */ /* 0x004fc80003f0c000 */
[----:B------:R-:W-:-:S04]  /*0350*/  FSEL R3, R16, R3, !P0 ;  /* 0x0000000310037208 */ /* 0x000fc80004000000 */
[----:B---3--:R-:W-:-:S04]  /*0360*/  FSETP.GTU.AND P0, PT, R3, R18, PT ;  /* 0x000000120300720b */ /* 0x008fc80003f0c000 */
[----:B------:R-:W-:-:S04]  /*0370*/  FSEL R3, R18, R3, !P0 ;  /* 0x0000000312037208 */ /* 0x000fc80004000000 */
[----:B----4-:R-:W-:-:S04]  /*0380*/  FSETP.GTU.AND P0, PT, R3, R20, PT ;  /* 0x000000140300720b */ /* 0x010fc80003f0c000 */
[----:B------:R-:W-:-:S04]  /*0390*/  FSEL R3, R20, R3, !P0 ;  /* 0x0000000314037208 */ /* 0x000fc80004000000 */
[----:B-----5:R-:W-:-:S04]  /*03a0*/  FSETP.GTU.AND P0, PT, R3, R22, PT ;  /* 0x000000160300720b */ /* 0x020fc80003f0c000 */
[----:B------:R-:W-:-:S04]  /*03b0*/  FSEL R3, R22, R3, !P0 ;  /* 0x0000000316037208 */ /* 0x000fc80004000000 */
[----:B------:R-:W-:-:S04]  /*03c0*/  FSETP.GTU.AND P0, PT, R3, R24, PT ;  /* 0x000000180300720b */ /* 0x000fc80003f0c000 */
[----:B------:R-:W-:-:S04]  /*03d0*/  FSEL R3, R24, R3, !P0 ;  /* 0x0000000318037208 */ /* 0x000fc80004000000 */
[----:B------:R-:W-:-:S04]  /*03e0*/  FSETP.GTU.AND P0, PT, R3, R26, PT ;  /* 0x0000001a0300720b */ /* 0x000fc80003f0c000 */
[----:B------:R-:W-:-:S04]  /*03f0*/  FSEL R3, R26, R3, !P0 ;  /* 0x000000031a037208 */ /* 0x000fc80004000000 */
[----:B------:R-:W-:-:S04]  /*0400*/  FSETP.GTU.AND P0, PT, R3, R28, PT ;  /* 0x0000001c0300720b */ /* 0x000fc80003f0c000 */
[----:B------:R-:W-:-:S04]  /*0410*/  FSEL R3, R28, R3, !P0 ;  /* 0x000000031c037208 */ /* 0x000fc80004000000 */
[----:B------:R-:W-:-:S04]  /*0420*/  FSETP.GTU.AND P0, PT, R3, R15, PT ;  /* 0x0000000f0300720b */ /* 0x000fc80003f0c000 */
[----:B0-----:R-:W-:-:S04]  /*0430*/  FSEL R6, R15, R3, !P0 ;  /* 0x000000030f067208 */ /* 0x001fc80004000000 */
[----:B------:R-:W-:-:S04]  /*0440*/  FSETP.GTU.AND P0, PT, R6, R13, PT ;  /* 0x0000000d0600720b */ /* 0x000fc80003f0c000 */
        /* <DEDUP_REMOVED lines=14> */
[----:B------:R-:W-:Y:S01]  /*0530*/  FSEL R3, R14, R3, !P0 ;  /* 0x000000030e037208 */ /* 0x000fe20004000000 */
[----:B------:R-:W-:Y:S08]  /*0540*/  BRA.U UP1, `(.L_x_3) ;  /* 0xfffffffd01247547 */ /* 0x000ff0000b83ffff */
.L_x_2:
[----:B------:R-:W-:Y:S05]  /*0550*/  BRA.U !UP0, `(.L_x_1) ;  /* 0x0000000508087547 */ /* 0x000fea000b800000 */
[----:B------:R-:W0:Y:S01]  /*0560*/  LDCU UR5, c[0x0][0x394] ;  /* 0x00007280ff0577ac */ /* 0x000e220008000800 */
[----:B------:R-:W-:Y:S02]  /*0570*/  UISETP.GE.U32.AND UP0, UPT, UR8, 0x8, UPT ;  /* 0x000000080800788c */ /* 0x000fe4000bf06070 */
[----:B0-----:R-:W-:-:S04]  /*0580*/  ULOP3.LUT UR6, UR5, 0x7, URZ, 0xc0, !UPT ;  /* 0x0000000705067892 */ /* 0x001fc8000f8ec0ff */
[----:B------:R-:W-:-:S03]  /*0590*/  UISETP.NE.AND UP1, UPT, UR6, URZ, UPT ;  /* 0x000000ff0600728c */ /* 0x000fc6000bf25270 */
[----:B------:R-:W-:Y:S08]  /*05a0*/  BRA.U !UP0, `(.L_x_4) ;  /* 0x0000000108707547 */ /* 0x000ff0000b800000 */
[----:B------:R-:W0:Y:S01]  /*05b0*/  LDC.64 R6, c[0x0][0x380] ;  /* 0x0000e000ff067b82 */ /* 0x000e220000000a00 */
[----:B------:R-:W-:-:S05]  /*05c0*/  IADD3 R5, PT, PT, R0, UR4, RZ ;  /* 0x0000000400057c10 */ /* 0x000fca000fffe0ff */
[----:B0-----:R-:W-:-:S05]  /*05d0*/  IMAD.WIDE R6, R5, 0x4, R6 ;  /* 0x0000000405067825 */ /* 0x001fca00078e0206 */
[----:B------:R-:W2:Y:S04]  /*05e0*/  LDG.E R2, desc[UR12][R6.64] ;  /* 0x0000000c06027981 */ /* 0x000ea8000c1e1900 */
[----:B------:R-:W3:Y:S04]  /*05f0*/  LDG.E R5, desc[UR12][R6.64+0x4] ;  /* 0x0000040c06057981 */ /* 0x000ee8000c1e1900 */
[----:B------:R-:W4:Y:S04]  /*0600*/  LDG.E R9, desc[UR12][R6.64+0x8] ;  /* 0x0000080c06097981 */ /* 0x000f28000c1e1900 */
[----:B------:R-:W5:Y:S04]  /*0610*/  LDG.E R11, desc[UR12][R6.64+0xc] ;  /* 0x00000c0c060b7981 */ /* 0x000f68000c1e1900 */
[----:B------:R-:W5:Y:S04]  /*0620*/  LDG.E R13, desc[UR12][R6.64+0x10] ;  /* 0x0000100c060d7981 */ /* 0x000f68000c1e1900 */
[----:B------:R-:W5:Y:S04]  /*0630*/  LDG.E R15, desc[UR12][R6.64+0x14] ;  /* 0x0000140c060f7981 */ /* 0x000f68000c1e1900 */
[----:B------:R-:W5:Y:S04]  /*0640*/  LDG.E R17, desc[UR12][R6.64+0x18] ;  /* 0x0000180c06117981 */ /* 0x000f68000c1e1900 */
[----:B------:R-:W5:Y:S01]  /*0650*/  LDG.E R19, desc[UR12][R6.64+0x1c] ;  /* 0x00001c0c06137981 */ /* 0x000f62000c1e1900 */
[----:B------:R-:W-:Y:S01]  /*0660*/  UIADD3 UR4, UPT, UPT, UR4, 0x8, URZ ;  /* 0x0000000804047890 */ /* 0x000fe2000fffe0ff */
        /* <DEDUP_REMOVED lines=15> */
[----:B------:R-:W-:-:S09]  /*0760*/  FSEL R3, R19, R2, !P0 ;  /* 0x0000000213037208 */ /* 0x000fd20004000000 */
.L_x_4:
[----:B------:R-:W-:Y:S05]  /*0770*/  BRA.U !UP1, `(.L_x_1) ;  /* 0x0000000109807547 */ /* 0x000fea000b800000 */
[----:B------:R-:W-:Y:S02]  /*0780*/  UISETP.GE.U32.AND UP0, UPT, UR6, 0x4, UPT ;  /* 0x000000040600788c */ /* 0x000fe4000bf06070 */
[----:B------:R-:W-:-:S04]  /*0790*/  ULOP3.LUT UR5, UR5, 0x3, URZ, 0xc0, !UPT ;  /* 0x0000000305057892 */ /* 0x000fc8000f8ec0ff */
        /* <DEDUP_REMOVED lines=17> */
[----:B------:R-:W-:-:S09]  /*08b0*/  FSEL R3, R11, R2, !P0 ;  /* 0x000000020b037208 */ /* 0x000fd20004000000 */
.L_x_5:
[----:B------:R-:W-:Y:S05]  /*08c0*/  BRA.U !UP1, `(.L_x_1) ;  /* 0x00000001092c7547 */ /* 0x000fea000b800000 */
[----:B------:R-:W0:Y:S01]  /*08d0*/  LDC.64 R8, c[0x0][0x380] ;  /* 0x0000e000ff087b82 */ /* 0x000e220000000a00 */
[----:B------:R-:W-:Y:S01]  /*08e0*/  IADD3 R5, PT, PT, R0, UR4, RZ ;  /* 0x0000000400057c10 */ /* 0x000fe2000fffe0ff */
[----:B------:R-:W-:-:S12]  /*08f0*/  UIADD3 UR5, UPT, UPT, -UR5, URZ, URZ ;  /* 0x000000ff05057290 */ /* 0x000fd8000fffe1ff */
.L_x_6:
[----:B0-----:R-:W-:-:S06]  /*0900*/  IMAD.WIDE R6, R5, 0x4, R8 ;  /* 0x0000000405067825 */ /* 0x001fcc00078e0208 */
[----:B------:R-:W2:Y:S01]  /*0910*/  LDG.E R6, desc[UR12][R6.64] ;  /* 0x0000000c06067981 */ /* 0x000ea2000c1e1900 */
[----:B------:R-:W-:Y:S01]  /*0920*/  UIADD3 UR5, UPT, UPT, UR5, 0x1, URZ ;  /* 0x0000000105057890 */ /* 0x000fe2000fffe0ff */
[----:B------:R-:W-:-:S03]  /*0930*/  IADD3 R5, PT, PT, R5, 0x1, RZ ;  /* 0x0000000105057810 */ /* 0x000fc60007ffe0ff */
[----:B------:R-:W-:Y:S01]  /*0940*/  UISETP.NE.AND UP0, UPT, UR5, URZ, UPT ;  /* 0x000000ff0500728c */ /* 0x000fe2000bf05270 */
[----:B--2---:R-:W-:-:S04]  /*0950*/  FSETP.GTU.AND P0, PT, R3, R6, PT ;  /* 0x000000060300720b */ /* 0x004fc80003f0c000 */
[----:B------:R-:W-:-:S04]  /*0960*/  FSEL R3, R6, R3, !P0 ;  /* 0x0000000306037208 */ /* 0x000fc80004000000 */
[----:B------:R-:W-:Y:S05]  /*0970*/  BRA.U UP0, `(.L_x_6) ;  /* 0xfffffffd00e07547 */ /* 0x000fea000b83ffff */
.L_x_1:
[----:B------:R-:W0:Y:S01]  /*0980*/  LDCU UR4, c[0x0][0x394] ;  /* 0x00007280ff0477ac */ /* 0x000e220008000800 */
[----:B------:R-:W-:Y:S01]  /*0990*/  HFMA2 R9, -RZ, RZ, 0, 0 ;  /* 0x00000000ff097431 */ /* 0x000fe200000001ff */
[----:B0-----:R-:W-:-:S09]  /*09a0*/  UISETP.GE.AND UP0, UPT, UR4, 0x1, UPT ;  /* 0x000000010400788c */ /* 0x001fd2000bf06270 */
[----:B------:R-:W-:Y:S05]  /*09b0*/  BRA.U !UP0, `(.L_x_7) ;  /* 0x00000021080c7547 */ /* 0x000fea000b800000 */
[----:B------:R-:W0:Y:S01]  /*09c0*/  LDC R2, c[0x0][0x398] ;  /* 0x0000e600ff027b82 */ /* 0x000e220000000800 */
[----:B------:R-:W-:Y:S01]  /*09d0*/  BSSY.RECONVERGENT B2, `(.L_x_8) ;  /* 0x000000f000027945 */ /* 0x000fe20003800200 */
[----:B0-----:R-:W0:Y:S08]  /*09e0*/  MUFU.RCP R6, R2 ;  /* 0x0000000200067308 */ /* 0x001e300000001000 */
[----:B------:R-:W1:Y:S01]  /*09f0*/  FCHK P0, R3, R2 ;  /* 0x0000000203007302 */ /* 0x000e620000000000 */
[----:B0-----:R-:W-:-:S04]  /*0a00*/  FFMA R5, R6, -R2, 1 ;  /* 0x3f80000006057423 */ /* 0x001fc80000000802 */
[----:B------:R-:W-:Y:S01]  /*0a10*/  FFMA R6, R6, R5, R6 ;  /* 0x0000000506067223 */ /* 0x000fe20000000006 */
[----:B------:R-:W-:-:S03]  /*0a20*/  IMAD R5, R4, UR4, RZ ;  /* 0x0000000404057c24 */ /* 0x000fc6000f8e02ff */
[----:B------:R-:W-:-:S04]  /*0a30*/  FFMA R0, R6, R3, RZ ;  /* 0x0000000306007223 */ /* 0x000fc800000000ff */
[----:B------:R-:W-:-:S04]  /*0a40*/  FFMA R7, R0, -R2, R3 ;  /* 0x8000000200077223 */ /* 0x000fc80000000003 */
[----:B------:R-:W-:Y:S01]  /*0a50*/  FFMA R6, R6, R7, R0 ;  /* 0x0000000706067223 */ /* 0x000fe20000000000 */
[----:B-1----:R-:W-:Y:S06]  /*0a60*/  @!P0 BRA `(.L_x_9) ;  /* 0x0000000000148947 */ /* 0x002fec0003800000 */
[----:B------:R-:W0:Y:S01]  /*0a70*/  LDCU UR4, c[0x0][0x398] ;  /* 0x00007300ff0477ac */ /* 0x000e220008000800 */
[----:B------:R-:W-:Y:S02]  /*0a80*/  MOV R2, 0xab0 ;  /* 0x00000ab000027802 */ /* 0x000fe40000000f00 */
[----:B0-----:R-:W-:-:S07]  /*0a90*/  MOV R0, UR4 ;  /* 0x0000000400007c02 */ /* 0x001fce0008000f00 */
[----:B------:R-:W-:Y:S05]  /*0aa0*/  CALL.REL.NOINC `($__internal_0_$__cuda_sm3x_div_rn_noftz_f32_slowpath) ;  /* 0x0000004000407944 */ /* 0x000fea0003c00000 */
[----:B------:R-:W-:-:S07]  /*0ab0*/  MOV R6, R0 ;  /* 0x0000000000067202 */ /* 0x000fce0000000f00 */
.L_x_9:
[----:B------:R-:W-:Y:S05]  /*0ac0*/  BSYNC.RECONVERGENT B2 ;  /* 0x0000000000027941 */ /* 0x000fea0003800200 */
.L_x_8:
[----:B------:R-:W0:Y:S01]  /*0ad0*/  LDCU UR6, c[0x0][0x394] ;  /* 0x00007280ff0677ac */ /* 0x000e220008000800 */
[----:B------:R-:W-:Y:S01]  /*0ae0*/  HFMA2 R9, -RZ, RZ, 0, 0 ;  /* 0x00000000ff097431 */ /* 0x000fe200000001ff */
[----:B------:R-:W-:Y:S01]  /*0af0*/  UMOV UR4, URZ ;  /* 0x000000ff00047c82 */ /* 0x000fe20008000000 */
[----:B0-----:R-:W-:Y:S02]  /*0b00*/  UISETP.GE.U32.AND UP0, UPT, UR6, 0x8, UPT ;  /* 0x000000080600788c */ /* 0x001fe4000bf06070 */
[----:B------:R-:W-:-:S07]  /*0b10*/  ULOP3.LUT UR14, UR6, 0x7, URZ, 0xc0, !UPT ;  /* 0x00000007060e7892 */ /* 0x000fce000f8ec0ff */
[----:B------:R-:W-:Y:S05]  /*0b20*/  BRA.U !UP0, `(.L_x_10) ;  /* 0x0000000d08f07547 */ /* 0x000fea000b800000 */
[----:B------:R-:W0:Y:S01]  /*0b30*/  LDCU.128 UR8, c[0x0][0x380] ;  /* 0x00007000ff0877ac */ /* 0x000e220008000c00 */
[----:B------:R-:W1:Y:S01]  /*0b40*/  LDC R19, c[0x0][0x398] ;  /* 0x0000e600ff137b82 */ /* 0x000e620000000800 */
[----:B------:R-:W-:Y:S01]  /*0b50*/  MOV R9, RZ ;  /* 0x000000ff00097202 */ /* 0x000fe20000000f00 */
[----:B------:R-:W-:Y:S01]  /*0b60*/  ULOP3.LUT UR4, UR6, 0x7ffffff8, URZ, 0xc0, !UPT ;  /* 0x7ffffff806047892 */ /* 0x000fe2000f8ec0ff */
[----:B------:R-:W-:Y:S01]  /*0b70*/  MOV R18, R5 ;  /* 0x0000000500127202 */ /* 0x000fe20000000f00 */
[----:B0-----:R-:W-:Y:S02]  /*0b80*/  UIADD3 UR7, UP0, UPT, UR8, 0x10, URZ ;  /* 0x0000001008077890 */ /* 0x001fe4000ff1e0ff */
[----:B------:R-:W-:Y:S02]  /*0b90*/  UIADD3 UR5, UP1, UPT, UR10, 0x10, URZ ;  /* 0x000000100a057890 */ /* 0x000fe4000ff3e0ff */
[----:B------:R-:W-:Y:S02]  /*0ba0*/  UIADD3.X UR8, UPT, UPT, URZ, UR9, URZ, UP0, !UPT ;  /* 0x00000009ff087290 */ /* 0x000fe400087fe4ff */
[----:B------:R-:W-:-:S02]  /*0bb0*/  UIADD3.X UR6, UPT, UPT, URZ, UR11, URZ, UP1, !UPT ;  /* 0x0000000bff067290 */ /* 0x000fc40008ffe4ff */
[----:B------:R-:W-:-:S12]  /*0bc0*/  UIADD3 UR9, UPT, UPT, -UR4, URZ, URZ ;  /* 0x000000ff04097290 */ /* 0x000fd8000fffe1ff */
.L_x_27:
[----:B------:R-:W-:Y:S02]  /*0bd0*/  MOV R14, UR7 ;  /* 0x00000007000e7c02 */ /* 0x000fe40008000f00 */
[----:B------:R-:W-:-:S03]  /*0be0*/  MOV R15, UR8 ;  /* 0x00000008000f7c02 */ /* 0x000fc60008000f00 */
[----:B------:R-:W-:-:S05]  /*0bf0*/  IMAD.WIDE R14, R18, 0x4, R14 ;  /* 0x00000004120e7825 */ /* 0x000fca00078e020e */
[----:B------:R-:W2:Y:S01]  /*0c00*/  LDG.E R8, desc[UR12][R14.64+-0x10] ;  /* 0xfffff00c0e087981 */ /* 0x000ea2000c1e1900 */
[----:B01----:R-:W0:Y:S01]  /*0c10*/  MUFU.RCP R0, R19 ;  /* 0x0000001300007308 */ /* 0x003e220000001000 */
[----:B------:R-:W-:Y:S01]  /*0c20*/  MOV R10, UR5 ;  /* 0x00000005000a7c02 */ /* 0x000fe20008000f00 */
[----:B------:R-:W-:Y:S01]  /*0c30*/  BSSY.RECONVERGENT B2, `(.L_x_11) ;  /* 0x000000f000027945 */ /* 0x000fe20003800200 */
[----:B------:R-:W-:-:S03]  /*0c40*/  MOV R11, UR6 ;  /* 0x00000006000b7c02 */ /* 0x000fc60008000f00 */
[----:B------:R-:W-:-:S04]  /*0c50*/  IMAD.WIDE R10, R18, 0x4, R10 ;  /* 0x00000004120a7825 */ /* 0x000fc800078e020a */
[----:B0-----:R-:W-:-:S04]  /*0c60*/  FFMA R3, R0, -R19, 1 ;  /* 0x3f80000000037423 */ /* 0x001fc80000000813 */
[----:B------:R-:W-:Y:S01]  /*0c70*/  FFMA R0, R0, R3, R0 ;  /* 0x0000000300007223 */ /* 0x000fe20000000000 */
[----:B--2---:R-:W0:Y:S03]  /*0c80*/  FCHK P0, R8, R19 ;  /* 0x0000001308007302 */ /* 0x004e260000000000 */
[----:B------:R-:W-:-:S04]  /*0c90*/  FFMA R3, R0, R8, RZ ;  /* 0x0000000800037223 */ /* 0x000fc800000000ff */
[----:B------:R-:W-:-:S04]  /*0ca0*/  FFMA R2, R3, -R19, R8 ;  /* 0x8000001303027223 */ /* 0x000fc80000000008 */
[----:B------:R-:W-:Y:S01]  /*0cb0*/  FFMA R0, R0, R2, R3 ;  /* 0x0000000200007223 */ /* 0x000fe20000000003 */
[----:B0-----:R-:W-:Y:S06]  /*0cc0*/  @!P0 BRA `(.L_x_12) ;  /* 0x0000000000148947 */ /* 0x001fec0003800000 */
[----:B------:R-:W0:Y:S01]  /*0cd0*/  LDCU UR10, c[0x0][0x398] ;  /* 0x00007300ff0a77ac */ /* 0x000e220008000800 */
[----:B------:R-:W-:Y:S02]  /*0ce0*/  MOV R3, R8 ;  /* 0x0000000800037202 */ /* 0x000fe40000000f00 */
[----:B------:R-:W-:Y:S02]  /*0cf0*/  MOV R2, 0xd20 ;  /* 0x00000d2000027802 */ /* 0x000fe40000000f00 */
[----:B0-----:R-:W-:-:S07]  /*0d00*/  MOV R0, UR10 ;  /* 0x0000000a00007c02 */ /* 0x001fce0008000f00 */
[----:B------:R-:W-:Y:S05]  /*0d10*/  CALL.REL.NOINC `($__internal_0_$__cuda_sm3x_div_rn_noftz_f32_slowpath) ;  /* 0x0000003c00a47944 */ /* 0x000fea0003c00000 */
.L_x_12:
[----:B------:R-:W-:Y:S05]  /*0d20*/  BSYNC.RECONVERGENT B2 ;  /* 0x0000000000027941 */ /* 0x000fea0003800200 */
.L_x_11:
[----:B------:R-:W-:Y:S02]  /*0d30*/  HFMA2 R3, -RZ, RZ, 0.96630859375, -0.0022525787353515625 ;  /* 0x3bbb989dff037431 */ /* 0x000fe400000001ff */
[----:B------:R-:W-:Y:S01]  /*0d40*/  FADD R0, R0, -R6 ;  /* 0x8000000600007221 */ /* 0x000fe20000000000 */
[----:B------:R-:W-:-:S03]  /*0d50*/  MOV R7, 0x437c0000 ;  /* 0x437c000000077802 */ /* 0x000fc60000000f00 */
[----:B------:R-:W-:-:S04]  /*0d60*/  FFMA.SAT R2, R0, R3, 0.5 ;  /* 0x3f00000000027423 */ /* 0x000fc80000002003 */
[----:B------:R-:W-:-:S04]  /*0d70*/  FFMA.RM R2, R2, R7, 12582913 ;  /* 0x4b40000102027423 */ /* 0x000fc80000004007 */
[C---:B------:R-:W-:Y:S01]  /*0d80*/  FADD R3, R2.reuse, -12583039 ;  /* 0xcb40007f02037421 */ /* 0x040fe20000000000 */
[----:B------:R-:W-:-:S03]  /*0d90*/  SHF.L.U32 R2, R2, 0x17, RZ ;  /* 0x0000001702027819 */ /* 0x000fc600000006ff */
[----:B------:R-:W-:-:S04]  /*0da0*/  FFMA R3, R0, 1.4426950216293334961, -R3 ;  /* 0x3fb8aa3b00037823 */ /* 0x000fc80000000803 */
[----:B------:R-:W-:-:S06]  /*0db0*/  FFMA R3, R0, 1.925963033500011079e-08, R3 ;  /* 0x32a5706000037823 */ /* 0x000fcc0000000003 */
[----:B------:R-:W0:Y:S02]  /*0dc0*/  MUFU.EX2 R3, R3 ;  /* 0x0000000300037308 */ /* 0x000e240000000800 */
[----:B0-----:R-:W-:-:S05]  /*0dd0*/  FMUL R2, R2, R3 ;  /* 0x0000000302027220 */ /* 0x001fca0000400000 */
[----:B------:R0:W-:Y:S04]  /*0de0*/  STG.E desc[UR12][R10.64+-0x10], R2 ;  /* 0xfffff0020a007986 */ /* 0x0001e8000c10190c */
[----:B------:R-:W2:Y:S01]  /*0df0*/  LDG.E R12, desc[UR12][R14.64+-0xc] ;  /* 0xfffff40c0e0c7981 */ /* 0x000ea2000c1e1900 */
[----:B------:R-:W1:Y:S01]  /*0e00*/  MUFU.RCP R0, R19 ;  /* 0x0000001300007308 */ /* 0x000e620000001000 */
[----:B------:R-:W-:Y:S01]  /*0e10*/  BSSY.RECONVERGENT B2, `(.L_x_13) ;  /* 0x000000e000027945 */ /* 0x000fe20003800200 */
[----:B------:R-:W-:Y:S01]  /*0e20*/  FADD R9, R2, R9 ;  /* 0x0000000902097221 */ /* 0x000fe20000000000 */
[----:B-1----:R-:W-:-:S04]  /*0e30*/  FFMA R7, R0, -R19, 1 ;  /* 0x3f80000000077423 */ /* 0x002fc80000000813 */
[----:B------:R-:W-:Y:S01]  /*0e40*/  FFMA R0, R0, R7, R0 ;  /* 0x0000000700007223 */ /* 0x000fe20000000000 */
[----:B--2---:R-:W1:Y:S03]  /*0e50*/  FCHK P0, R12, R19 ;  /* 0x000000130c007302 */ /* 0x004e660000000000 */
[----:B------:R-:W-:-:S04]  /*0e60*/  FFMA R7, R0, R12, RZ ;  /* 0x0000000c00077223 */ /* 0x000fc800000000ff */
[----:B------:R-:W-:-:S04]  /*0e70*/  FFMA R8, R7, -R19, R12 ;  /* 0x8000001307087223 */ /* 0x000fc8000000000c */
[----:B------:R-:W-:Y:S01]  /*0e80*/  FFMA R0, R0, R8, R7 ;  /* 0x0000000800007223 */ /* 0x000fe20000000007 */
[----:B01----:R-:W-:Y:S06]  /*0e90*/  @!P0 BRA `(.L_x_14) ;  /* 0x0000000000148947 */ /* 0x003fec0003800000 */
[----:B------:R-:W0:Y:S01]  /*0ea0*/  LDCU UR10, c[0x0][0x398] ;  /* 0x00007300ff0a77ac */ /* 0x000e220008000800 */
[----:B------:R-:W-:Y:S02]  /*0eb0*/  MOV R3, R12 ;  /* 0x0000000c00037202 */ /* 0x000fe40000000f00 */
[----:B------:R-:W-:Y:S02]  /*0ec0*/  MOV R2, 0xef0 ;  /* 0x00000ef000027802 */ /* 0x000fe40000000f00 */
[----:B0-----:R-:W-:-:S07]  /*0ed0*/  MOV R0, UR10 ;  /* 0x0000000a00007c02 */ /* 0x001fce0008000f00 */
[----:B------:R-:W-:Y:S05]  /*0ee0*/  CALL.REL.NOINC `($__internal_0_$__cuda_sm3x_div_rn_noftz_f32_slowpath) ;  /* 0x0000003c00307944 */ /* 0x000fea0003c00000 */
.L_x_14:
[----:B------:R-:W-:Y:S05]  /*0ef0*/  BSYNC.RECONVERGENT B2 ;  /* 0x0000000000027941 */ /* 0x000fea0003800200 */
.L_x_13:
        /* <DEDUP_REMOVED lines=28> */
.L_x_16:
[----:B------:R-:W-:Y:S05]  /*10c0*/  BSYNC.RECONVERGENT B2 ;  /* 0x0000000000027941 */ /* 0x000fea0003800200 */
.L_x_15:
        /* <DEDUP_REMOVED lines=28> */
.L_x_18:
[----:B------:R-:W-:Y:S05]  /*1290*/  BSYNC.RECONVERGENT B2 ;  /* 0x0000000000027941 */ /* 0x000fea0003800200 */
.L_x_17:
        /* <DEDUP_REMOVED lines=28> */
.L_x_20:
[----:B------:R-:W-:Y:S05]  /*1460*/  BSYNC.RECONVERGENT B2 ;  /* 0x0000000000027941 */ /* 0x000fea0003800200 */
.L_x_19:
        /* <DEDUP_REMOVED lines=28> */
.L_x_22:
[----:B------:R-:W-:Y:S05]  /*1630*/  BSYNC.RECONVERGENT B2 ;  /* 0x0000000000027941 */ /* 0x000fea0003800200 */
.L_x_21:
        /* <DEDUP_REMOVED lines=28> */
.L_x_24:
[----:B------:R-:W-:Y:S05]  /*1800*/  BSYNC.RECONVERGENT B2 ;  /* 0x0000000000027941 */ /* 0x000fea0003800200 */
.L_x_23:
        /* <DEDUP_REMOVED lines=28> */
.L_x_26:
[----:B------:R-:W-:Y:S05]  /*19d0*/  BSYNC.RECONVERGENT B2 ;  /* 0x0000000000027941 */ /* 0x000fea0003800200 */
.L_x_25:
[----:B------:R-:W-:Y:S02]  /*19e0*/  HFMA2 R3, -RZ, RZ, 0.96630859375, -0.0022525787353515625 ;  /* 0x3bbb989dff037431 */ /* 0x000fe400000001ff */
[----:B------:R-:W-:Y:S01]  /*19f0*/  FADD R0, R0, -R6 ;  /* 0x8000000600007221 */ /* 0x000fe20000000000 */
[----:B------:R-:W-:Y:S01]  /*1a00*/  MOV R7, 0x437c0000 ;  /* 0x437c000000077802 */ /* 0x000fe20000000f00 */
[----:B------:R-:W-:Y:S01]  /*1a10*/  UIADD3 UR9, UPT, UPT, UR9, 0x8, URZ ;  /* 0x0000000809097890 */ /* 0x000fe2000fffe0ff */
[----:B------:R-:W-:-:S03]  /*1a20*/  IADD3 R18, PT, PT, R18, 0x8, RZ ;  /* 0x0000000812127810 */ /* 0x000fc60007ffe0ff */
[----:B------:R-:W-:Y:S01]  /*1a30*/  UISETP.NE.AND UP0, UPT, UR9, URZ, UPT ;  /* 0x000000ff0900728c */ /* 0x000fe2000bf05270 */
[----:B------:R-:W-:-:S04]  /*1a40*/  FFMA.SAT R2, R0, R3, 0.5 ;  /* 0x3f00000000027423 */ /* 0x000fc80000002003 */
[----:B------:R-:W-:-:S04]  /*1a50*/  FFMA.RM R2, R2, R7, 12582913 ;  /* 0x4b40000102027423 */ /* 0x000fc80000004007 */
[C---:B------:R-:W-:Y:S01]  /*1a60*/  FADD R3, R2.reuse, -12583039 ;  /* 0xcb40007f02037421 */ /* 0x040fe20000000000 */
[----:B------:R-:W-:-:S03]  /*1a70*/  SHF.L.U32 R2, R2, 0x17, RZ ;  /* 0x0000001702027819 */ /* 0x000fc600000006ff */
[----:B------:R-:W-:-:S04]  /*1a80*/  FFMA R3, R0, 1.4426950216293334961, -R3 ;  /* 0x3fb8aa3b00037823 */ /* 0x000fc80000000803 */
[----:B------:R-:W-:-:S06]  /*1a90*/  FFMA R3, R0, 1.925963033500011079e-08, R3 ;  /* 0x32a5706000037823 */ /* 0x000fcc0000000003 */
[----:B------:R-:W0:Y:S02]  /*1aa0*/  MUFU.EX2 R3, R3 ;  /* 0x0000000300037308 */ /* 0x000e240000000800 */
[----:B0-----:R-:W-:-:S04]  /*1ab0*/  FMUL R2, R2, R3 ;  /* 0x0000000302027220 */ /* 0x001fc80000400000 */
[----:B------:R-:W-:Y:S01]  /*1ac0*/  FADD R9, R9, R2 ;  /* 0x0000000209097221 */ /* 0x000fe20000000000 */
[----:B------:R0:W-:Y:S01]  /*1ad0*/  STG.E desc[UR12][R10.64+0xc], R2 ;  /* 0x00000c020a007986 */ /* 0x0001e2000c10190c */
[----:B------:R-:W-:Y:S05]  /*1ae0*/  BRA.U UP0, `(.L_x_27) ;  /* 0xfffffff100387547 */ /* 0x000fea000b83ffff */
.L_x_10:
[----:B------:R-:W-:-:S09]  /*1af0*/  UISETP.NE.AND UP0, UPT, UR14, URZ, UPT ;  /* 0x000000ff0e00728c */ /* 0x000fd2000bf05270 */
[----:B------:R-:W-:Y:S05]  /*1b00*/  BRA.U !UP0, `(.L_x_7) ;  /* 0x0000000d08b87547 */ /* 0x000fea000b800000 */
[----:B------:R-:W1:Y:S01]  /*1b10*/  LDCU UR5, c[0x0][0x394] ;  /* 0x00007280ff0577ac */ /* 0x000e620008000800 */
[----:B------:R-:W-:Y:S02]  /*1b20*/  UISETP.GE.U32.AND UP0, UPT, UR14, 0x4, UPT ;  /* 0x000000040e00788c */ /* 0x000fe4000bf06070 */
[----:B-1----:R-:W-:-:S07]  /*1b30*/  ULOP3.LUT UR6, UR5, 0x3, URZ, 0xc0, !UPT ;  /* 0x0000000305067892 */ /* 0x002fce000f8ec0ff */
[----:B------:R-:W-:Y:S05]  /*1b40*/  BRA.U !UP0, `(.L_x_28) ;  /* 0x0000000508f87547 */ /* 0x000fea000b800000 */
[----:B------:R-:W1:Y:S01]  /*1b50*/  LDC.64 R14, c[0x0][0x380] ;  /* 0x0000e000ff0e7b82 */ /* 0x000e620000000a00 */
[----:B0-----:R-:W-:-:S07]  /*1b60*/  IADD3 R10, PT, PT, R5, UR4, RZ ;  /* 0x00000004050a7c10 */ /* 0x001fce000fffe0ff */
[----:B------:R-:W0:Y:S01]  /*1b70*/  LDC R7, c[0x0][0x398] ;  /* 0x0000e600ff077b82 */ /* 0x000e220000000800 */
[----:B-1----:R-:W-:-:S05]  /*1b80*/  IMAD.WIDE R14, R10, 0x4, R14 ;  /* 0x000000040a0e7825 */ /* 0x002fca00078e020e */
[----:B------:R-:W2:Y:S01]  /*1b90*/  LDG.E R8, desc[UR12][R14.64] ;  /* 0x0000000c0e087981 */ /* 0x000ea2000c1e1900 */
[----:B------:R-:W-:Y:S01]  /*1ba0*/  BSSY.RECONVERGENT B2, `(.L_x_29) ;  /* 0x000000e000027945 */ /* 0x000fe20003800200 */
[----:B0-----:R-:W0:Y:S02]  /*1bb0*/  MUFU.RCP R0, R7 ;  /* 0x0000000700007308 */ /* 0x001e240000001000 */
[----:B0-----:R-:W-:-:S04]  /*1bc0*/  FFMA R3, R0, -R7, 1 ;  /* 0x3f80000000037423 */ /* 0x001fc80000000807 */
[----:B------:R-:W-:Y:S02]  /*1bd0*/  FFMA R0, R0, R3, R0 ;  /* 0x0000000300007223 */ /* 0x000fe40000000000 */
[----:B--2---:R-:W0:Y:S02]  /*1be0*/  FCHK P0, R8, R7 ;  /* 0x0000000708007302 */ /* 0x004e240000000000 */
        /* <DEDUP_REMOVED lines=9> */
.L_x_30:
[----:B------:R-:W-:Y:S05]  /*1c80*/  BSYNC.RECONVERGENT B2 ;  /* 0x0000000000027941 */ /* 0x000fea0003800200 */
.L_x_29:
[----:B------:R-:W-:Y:S02]  /*1c90*/  HFMA2 R3, -RZ, RZ, 0.96630859375, -0.0022525787353515625 ;  /* 0x3bbb989dff037431 */ /* 0x000fe400000001ff */
[----:B------:R-:W-:Y:S01]  /*1ca0*/  FADD R0, R0, -R6 ;  /* 0x8000000600007221 */ /* 0x000fe20000000000 */
[----:B------:R-:W-:Y:S01]  /*1cb0*/  MOV R7, 0x437c0000 ;  /* 0x437c000000077802 */ /* 0x000fe20000000f00 */
[----:B------:R-:W0:Y:S02]  /*1cc0*/  LDC R13, c[0x0][0x398] ;  /* 0x0000e600ff0d7b82 */ /* 0x000e240000000800 */
[----:B------:R-:W-:-:S04]  /*1cd0*/  FFMA.SAT R2, R0, R3, 0.5 ;  /* 0x3f00000000027423 */ /* 0x000fc80000002003 */
[----:B------:R-:W-:Y:S02]  /*1ce0*/  FFMA.RM R7, R2, R7, 12582913 ;  /* 0x4b40000102077423 */ /* 0x000fe40000004007 */
[----:B------:R-:W1:Y:S02]  /*1cf0*/  LDC.64 R2, c[0x0][0x388] ;  /* 0x0000e200ff027b82 */ /* 0x000e640000000a00 */
[C---:B------:R-:W-:Y:S01]  /*1d00*/  FADD R11, R7.reuse, -12583039 ;  /* 0xcb40007f070b7421 */ /* 0x040fe20000000000 */
[----:B------:R-:W-:-:S03]  /*1d10*/  SHF.L.U32 R7, R7, 0x17, RZ ;  /* 0x0000001707077819 */ /* 0x000fc600000006ff */
[----:B------:R-:W-:-:S04]  /*1d20*/  FFMA R11, R0, 1.4426950216293334961, -R11 ;  /* 0x3fb8aa3b000b7823 */ /* 0x000fc8000000080b */
[----:B------:R-:W-:-:S06]  /*1d30*/  FFMA R8, R0, 1.925963033500011079e-08, R11 ;  /* 0x32a5706000087823 */ /* 0x000fcc000000000b */
[----:B------:R-:W2:Y:S01]  /*1d40*/  MUFU.EX2 R8, R8 ;  /* 0x0000000800087308 */ /* 0x000ea20000000800 */
[----:B-1----:R-:W-:-:S04]  /*1d50*/  IMAD.WIDE R10, R10, 0x4, R2 ;  /* 0x000000040a0a7825 */ /* 0x002fc800078e0202 */
[----:B--2---:R-:W-:-:S05]  /*1d60*/  FMUL R7, R7, R8 ;  /* 0x0000000807077220 */ /* 0x004fca0000400000 */
[----:B------:R1:W-:Y:S04]  /*1d70*/  STG.E desc[UR12][R10.64], R7 ;  /* 0x000000070a007986 */ /* 0x0003e8000c10190c */
[----:B------:R-:W2:Y:S01]  /*1d80*/  LDG.E R12, desc[UR12][R14.64+0x4] ;  /* 0x0000040c0e0c7981 */ /* 0x000ea2000c1e1900 */
[----:B0-----:R-:W0:Y:S01]  /*1d90*/  MUFU.RCP R0, R13 ;  /* 0x0000000d00007308 */ /* 0x001e220000001000 */
[----:B------:R-:W-:Y:S01]  /*1da0*/  BSSY.RECONVERGENT B2, `(.L_x_31) ;  /* 0x000000e000027945 */ /* 0x000fe20003800200 */
[----:B------:R-:W-:Y:S01]  /*1db0*/  FADD R9, R9, R7 ;  /* 0x0000000709097221 */ /* 0x000fe20000000000 */
[----:B0-----:R-:W-:-:S04]  /*1dc0*/  FFMA R3, R0, -R13, 1 ;  /* 0x3f80000000037423 */ /* 0x001fc8000000080d */
[----:B------:R-:W-:Y:S01]  /*1dd0*/  FFMA R0, R0, R3, R0 ;  /* 0x0000000300007223 */ /* 0x000fe20000000000 */
[----:B--2---:R-:W0:Y:S03]  /*1de0*/  FCHK P0, R12, R13 ;  /* 0x0000000d0c007302 */ /* 0x004e260000000000 */
        /* <DEDUP_REMOVED lines=9> */
.L_x_32:
[----:B------:R-:W-:Y:S05]  /*1e80*/  BSYNC.RECONVERGENT B2 ;  /* 0x0000000000027941 */ /* 0x000fea0003800200 */
.L_x_31:
[----:B------:R-:W-:Y:S02]  /*1e90*/  HFMA2 R3, -RZ, RZ, 0.96630859375, -0.0022525787353515625 ;  /* 0x3bbb989dff037431 */ /* 0x000fe400000001ff */
[----:B------:R-:W-:Y:S01]  /*1ea0*/  FADD R0, R0, -R6 ;  /* 0x8000000600007221 */ /* 0x000fe20000000000 */
[----:B------:R-:W-:Y:S01]  /*1eb0*/  MOV R7, 0x437c0000 ;  /* 0x437c000000077802 */ /* 0x000fe20000000f00 */
[----:B------:R-:W0:Y:S02]  /*1ec0*/  LDC R13, c[0x0][0x398] ;  /* 0x0000e600ff0d7b82 */ /* 0x000e240000000800 */
[----:B------:R-:W-:-:S04]  /*1ed0*/  FFMA.SAT R2, R0, R3, 0.5 ;  /* 0x3f00000000027423 */ /* 0x000fc80000002003 */
[----:B------:R-:W-:-:S04]  /*1ee0*/  FFMA.RM R2, R2, R7, 12582913 ;  /* 0x4b40000102027423 */ /* 0x000fc80000004007 */
[C---:B------:R-:W-:Y:S01]  /*1ef0*/  FADD R3, R2.reuse, -12583039 ;  /* 0xcb40007f02037421 */ /* 0x040fe20000000000 */
[----:B------:R-:W-:-:S03]  /*1f00*/  SHF.L.U32 R2, R2, 0x17, RZ ;  /* 0x0000001702027819 */ /* 0x000fc600000006ff */
[----:B------:R-:W-:-:S04]  /*1f10*/  FFMA R3, R0, 1.4426950216293334961, -R3 ;  /* 0x3fb8aa3b00037823 */ /* 0x000fc80000000803 */
[----:B------:R-:W-:-:S06]  /*1f20*/  FFMA R3, R0, 1.925963033500011079e-08, R3 ;  /* 0x32a5706000037823 */ /* 0x000fcc0000000003 */
[----:B------:R-:W1:Y:S02]  /*1f30*/  MUFU.EX2 R3, R3 ;  /* 0x0000000300037308 */ /* 0x000e640000000800 */
[----:B-1----:R-:W-:-:S05]  /*1f40*/  FMUL R2, R2, R3 ;  /* 0x0000000302027220 */ /* 0x002fca0000400000 */
        /* <DEDUP_REMOVED lines=17> */
.L_x_34:
[----:B------:R-:W-:Y:S05]  /*2060*/  BSYNC.RECONVERGENT B2 ;  /* 0x0000000000027941 */ /* 0x000fea0003800200 */
.L_x_33:
        /* <DEDUP_REMOVED lines=29> */
.L_x_36:
[----:B------:R-:W-:Y:S05]  /*2240*/  BSYNC.RECONVERGENT B2 ;  /* 0x0000000000027941 */ /* 0x000fea0003800200 */
.L_x_35:
[----:B------:R-:W-:Y:S02]  /*2250*/  HFMA2 R3, -RZ, RZ, 0.96630859375, -0.0022525787353515625 ;  /* 0x3bbb989dff037431 */ /* 0x000fe400000001ff */
[----:B------:R-:W-:Y:S01]  /*2260*/  FADD R0, R0, -R6 ;  /* 0x8000000600007221 */ /* 0x000fe20000000000 */
[----:B------:R-:W-:Y:S01]  /*2270*/  MOV R7, 0x437c0000 ;  /* 0x437c000000077802 */ /* 0x000fe20000000f00 */
[----:B------:R-:W-:Y:S02]  /*2280*/  UIADD3 UR4, UPT, UPT, UR4, 0x4, URZ ;  /* 0x0000000404047890 */ /* 0x000fe4000fffe0ff */
        /* <DEDUP_REMOVED lines=9> */
[----:B------:R1:W-:Y:S06]  /*2320*/  STG.E desc[UR12][R10.64+0xc], R2 ;  /* 0x00000c020a007986 */ /* 0x0003ec000c10190c */
.L_x_28:
[----:B------:R-:W-:-:S09]  /*2330*/  UISETP.NE.AND UP0, UPT, UR6, URZ, UPT ;  /* 0x000000ff0600728c */ /* 0x000fd2000bf05270 */
[----:B------:R-:W-:Y:S05]  /*2340*/  BRA.U !UP0, `(.L_x_7) ;  /* 0x0000000508a87547 */ /* 0x000fea000b800000 */
[----:B------:R-:W-:-:S09]  /*2350*/  UISETP.NE.AND UP0, UPT, UR6, 0x1, UPT ;  /* 0x000000010600788c */ /* 0x000fd2000bf05270 */
[----:B------:R-:W-:Y:S05]  /*2360*/  BRA.U !UP0, `(.L_x_37) ;  /* 0x0000000508087547 */ /* 0x000fea000b800000 */
[----:B------:R-:W2:Y:S01]  /*2370*/  LDC.64 R14, c[0x0][0x380] ;  /* 0x0000e000ff0e7b82 */ /* 0x000ea20000000a00 */
[----:B01----:R-:W-:-:S07]  /*2380*/  IADD3 R10, PT, PT, R5, UR4, RZ ;  /* 0x00000004050a7c10 */ /* 0x003fce000fffe0ff */
[----:B------:R-:W0:Y:S01]  /*2390*/  LDC R7, c[0x0][0x398] ;  /* 0x0000e600ff077b82 */ /* 0x000e220000000800 */
[----:B--2---:R-:W-:-:S05]  /*23a0*/  IMAD.WIDE R14, R10, 0x4, R14 ;  /* 0x000000040a0e7825 */ /* 0x004fca00078e020e */
        /* <DEDUP_REMOVED lines=15> */
.L_x_39:
[----:B------:R-:W-:Y:S05]  /*24a0*/  BSYNC.RECONVERGENT B2 ;  /* 0x0000000000027941 */ /* 0x000fea0003800200 */
.L_x_38:
        /* <DEDUP_REMOVED lines=31> */
.L_x_41:
[----:B------:R-:W-:Y:S05]  /*26a0*/  BSYNC.RECONVERGENT B2 ;  /* 0x0000000000027941 */ /* 0x000fea0003800200 */
.L_x_40:
        /* <DEDUP_REMOVED lines=14> */
.L_x_37:
[----:B------:R-:W3:Y:S02]  /*2790*/  LDCU UR5, c[0x0][0x394] ;  /* 0x00007280ff0577ac */ /* 0x000ee40008000800 */
[----:B---3--:R-:W-:-:S04]  /*27a0*/  ULOP3.LUT UR5, UR5, 0x1, URZ, 0xc0, !UPT ;  /* 0x0000000105057892 */ /* 0x008fc8000f8ec0ff */
[----:B------:R-:W-:-:S09]  /*27b0*/  UISETP.NE.U32.AND UP0, UPT, UR5, 0x1, UPT ;  /* 0x000000010500788c */ /* 0x000fd2000bf05070 */
[----:B------:R-:W-:Y:S05]  /*27c0*/  BRA.U UP0, `(.L_x_7) ;  /* 0x0000000100887547 */ /* 0x000fea000b800000 */
[----:B012---:R-:W0:Y:S01]  /*27d0*/  LDC.64 R2, c[0x0][0x380] ;  /* 0x0000e000ff027b82 */ /* 0x007e220000000a00 */
[----:B------:R-:W-:-:S07]  /*27e0*/  IADD3 R5, PT, PT, R5, UR4, RZ ;  /* 0x0000000405057c10 */ /* 0x000fce000fffe0ff */
[----:B------:R-:W1:Y:S01]  /*27f0*/  LDC R10, c[0x0][0x398] ;  /* 0x0000e600ff0a7b82 */ /* 0x000e620000000800 */
[----:B0-----:R-:W-:-:S06]  /*2800*/  IMAD.WIDE R2, R5, 0x4, R2 ;  /* 0x0000000405027825 */ /* 0x001fcc00078e0202 */
[----:B------:R-:W2:Y:S01]  /*2810*/  LDG.E R3, desc[UR12][R2.64] ;  /* 0x0000000c02037981 */ /* 0x000ea2000c1e1900 */
[----:B------:R-:W-:Y:S01]  /*2820*/  BSSY.RECONVERGENT B2, `(.L_x_42) ;  /* 0x000000d000027945 */ /* 0x000fe20003800200 */
[----:B-1----:R-:W0:Y:S02]  /*2830*/  MUFU.RCP R7, R10 ;  /* 0x0000000a00077308 */ /* 0x002e240000001000 */
        /* <DEDUP_REMOVED lines=8> */
[----:B------:R-:W-:Y:S02]  /*28c0*/  MOV R2, 0x28f0 ;  /* 0x000028f000027802 */ /* 0x000fe40000000f00 */
[----:B0-----:R-:W-:-:S07]  /*28d0*/  MOV R0, UR5 ;  /* 0x0000000500007c02 */ /* 0x001fce0008000f00 */
[----:B------:R-:W-:Y:S05]  /*28e0*/  CALL.REL.NOINC `($__internal_0_$__cuda_sm3x_div_rn_noftz_f32_slowpath) ;  /* 0x0000002000b07944 */ /* 0x000fea0003c00000 */
.L_x_43:
[----:B------:R-:W-:Y:S05]  /*28f0*/  BSYNC.RECONVERGENT B2 ;  /* 0x0000000000027941 */ /* 0x000fea0003800200 */
.L_x_42:
[----:B------:R-:W-:Y:S02]  /*2900*/  HFMA2 R3, -RZ, RZ, 0.96630859375, -0.0022525787353515625 ;  /* 0x3bbb989dff037431 */ /* 0x000fe400000001ff */
[----:B------:R-:W-:Y:S01]  /*2910*/  FADD R0, R0, -R6 ;  /* 0x8000000600007221 */ /* 0x000fe20000000000 */
[----:B------:R-:W-:-:S03]  /*2920*/  MOV R7, 0x437c0000 ;  /* 0x437c000000077802 */ /* 0x000fc60000000f00 */
[----:B------:R-:W-:-:S04]  /*2930*/  FFMA.SAT R2, R0, R3, 0.5 ;  /* 0x3f00000000027423 */ /* 0x000fc80000002003 */
[----:B------:R-:W-:Y:S02]  /*2940*/  FFMA.RM R6, R2, R7, 12582913 ;  /* 0x4b40000102067423 */ /* 0x000fe40000004007 */
[----:B------:R-:W0:Y:S02]  /*2950*/  LDC.64 R2, c[0x0][0x388] ;  /* 0x0000e200ff027b82 */ /* 0x000e240000000a00 */
[C---:B------:R-:W-:Y:S01]  /*2960*/  FADD R7, R6.reuse, -12583039 ;  /* 0xcb40007f06077421 */ /* 0x040fe20000000000 */
[----:B------:R-:W-:-:S03]  /*2970*/  SHF.L.U32 R6, R6, 0x17, RZ ;  /* 0x0000001706067819 */ /* 0x000fc600000006ff */
[----:B------:R-:W-:-:S04]  /*2980*/  FFMA R7, R0, 1.4426950216293334961, -R7 ;  /* 0x3fb8aa3b00077823 */ /* 0x000fc80000000807 */
[----:B------:R-:W-:-:S06]  /*2990*/  FFMA R7, R0, 1.925963033500011079e-08, R7 ;  /* 0x32a5706000077823 */ /* 0x000fcc0000000007 */
[----:B------:R-:W1:Y:S01]  /*29a0*/  MUFU.EX2 R7, R7 ;  /* 0x0000000700077308 */ /* 0x000e620000000800 */
[----:B0-----:R-:W-:-:S04]  /*29b0*/  IMAD.WIDE R2, R5, 0x4, R2 ;  /* 0x0000000405027825 */ /* 0x001fc800078e0202 */
[----:B-1----:R-:W-:-:S04]  /*29c0*/  FMUL R6, R6, R7 ;  /* 0x0000000706067220 */ /* 0x002fc80000400000 */
[----:B------:R-:W-:Y:S01]  /*29d0*/  FADD R9, R9, R6 ;  /* 0x0000000609097221 */ /* 0x000fe20000000000 */
[----:B------:R3:W-:Y:S06]  /*29e0*/  STG.E desc[UR12][R2.64], R6 ;  /* 0x0000000602007986 */ /* 0x0007ec000c10190c */
.L_x_7:
[----:B---3--:R-:W3:Y:S02]  /*29f0*/  LDC R3, c[0x0][0x394] ;  /* 0x0000e500ff037b82 */ /* 0x008ee40000000800 */
[----:B---3--:R-:W-:-:S13]  /*2a00*/  ISETP.GE.AND P0, PT, R3, 0x1, PT ;  /* 0x000000010300780c */ /* 0x008fda0003f06270 */
[----:B------:R-:W-:Y:S05]  /*2a10*/  @!P0 EXIT ;  /* 0x000000000000894d */ /* 0x000fea0003800000 */
[C---:B------:R-:W-:Y:S01]  /*2a20*/  ISETP.GE.U32.AND P0, PT, R3.reuse, 0x10, PT ;  /* 0x000000100300780c */ /* 0x040fe20003f06070 */
[----:B------:R-:W-:Y:S02]  /*2a30*/  HFMA2 R14, -RZ, RZ, 0, 0 ;  /* 0x00000000ff0e7431 */ /* 0x000fe400000001ff */
[----:B------:R-:W-:Y:S01]  /*2a40*/  IMAD R5, R4, R3, RZ ;  /* 0x0000000304057224 */ /* 0x000fe200078e02ff */
[----:B------:R-:W-:-:S09]  /*2a50*/  LOP3.LUT R4, R3, 0xf, RZ, 0xc0, !PT ;  /* 0x0000000f03047812 */ /* 0x000fd200078ec0ff */
[----:B------:R-:W-:Y:S05]  /*2a60*/  @!P0 BRA `(.L_x_44) ;  /* 0x00000010006c8947 */ /* 0x000fea0003800000 */
[----:B------:R-:W3:Y:S01]  /*2a70*/  LDCU.64 UR4, c[0x0][0x388] ;  /* 0x00007100ff0477ac */ /* 0x000ee20008000a00 */
[----:B------:R-:W-:Y:S02]  /*2a80*/  LOP3.LUT R14, R3, 0x7ffffff0, RZ, 0xc0, !PT ;  /* 0x7ffffff0030e7812 */ /* 0x000fe400078ec0ff */
[----:B------:R-:W-:Y:S02]  /*2a90*/  MOV R6, R5 ;  /* 0x0000000500067202 */ /* 0x000fe40000000f00 */
[----:B012---:R-:W-:Y:S01]  /*2aa0*/  IADD3 R10, PT, PT, -R14, RZ, RZ ;  /* 0x000000ff0e0a7210 */ /* 0x007fe20007ffe1ff */
[----:B---3--:R-:W-:-:S04]  /*2ab0*/  UIADD3 UR4, UP0, UPT, UR4, 0x20, URZ ;  /* 0x0000002004047890 */ /* 0x008fc8000ff1e0ff */
[----:B------:R-:W-:-:S12]  /*2ac0*/  UIADD3.X UR5, UPT, UPT, URZ, UR5, URZ, UP0, !UPT ;  /* 0x00000005ff057290 */ /* 0x000fd800087fe4ff */
.L_x_77:
[----:B---3--:R-:W-:Y:S02]  /*2ad0*/  MOV R18, UR4 ;  /* 0x0000000400127c02 */ /* 0x008fe40008000f00 */
[----:B------:R-:W-:-:S03]  /*2ae0*/  MOV R19, UR5 ;  /* 0x0000000500137c02 */ /* 0x000fc60008000f00 */
[----:B------:R-:W-:-:S05]  /*2af0*/  IMAD.WIDE R18, R6, 0x4, R18 ;  /* 0x0000000406127825 */ /* 0x000fca00078e0212 */
[----:B------:R-:W2:Y:S01]  /*2b00*/  LDG.E R3, desc[UR12][R18.64+-0x20] ;  /* 0xffffe00c12037981 */ /* 0x000ea2000c1e1900 */
[----:B------:R-:W0:Y:S01]  /*2b10*/  MUFU.RCP R0, R9 ;  /* 0x0000000900007308 */ /* 0x000e220000001000 */
[----:B------:R-:W-:Y:S01]  /*2b20*/  IADD3 R10, PT, PT, R10, 0x10, RZ ;  /* 0x000000100a0a7810 */ /* 0x000fe20007ffe0ff */
[----:B------:R-:W-:Y:S03]  /*2b30*/  BSSY.RECONVERGENT B2, `(.L_x_45) ;  /* 0x000000d000027945 */ /* 0x000fe60003800200 */
[----:B------:R-:W-:Y:S01]  /*2b40*/  ISETP.NE.AND P2, PT, R10, RZ, PT ;  /* 0x000000ff0a00720c */ /* 0x000fe20003f45270 */
[----:B0-----:R-:W-:-:S04]  /*2b50*/  FFMA R7, R0, -R9, 1 ;  /* 0x3f80000000077423 */ /* 0x001fc80000000809 */
[----:B------:R-:W-:Y:S01]  /*2b60*/  FFMA R0, R0, R7, R0 ;  /* 0x0000000700007223 */ /* 0x000fe20000000000 */
[----:B--2---:R-:W0:Y:S03]  /*2b70*/  FCHK P0, R3, R9 ;  /* 0x0000000903007302 */ /* 0x004e260000000000 */
[----:B------:R-:W-:-:S04]  /*2b80*/  FFMA R2, R3, R0, RZ ;  /* 0x0000000003027223 */ /* 0x000fc800000000ff */
[----:B------:R-:W-:-:S04]  /*2b90*/  FFMA R7, R2, -R9, R3 ;  /* 0x8000000902077223 */ /* 0x000fc80000000003 */
[----:B------:R-:W-:Y:S01]  /*2ba0*/  FFMA R7, R0, R7, R2 ;  /* 0x0000000700077223 */ /* 0x000fe20000000002 */
[----:B0-----:R-:W-:Y:S06]  /*2bb0*/  @!P0 BRA `(.L_x_46) ;  /* 0x0000000000108947 */ /* 0x001fec0003800000 */
[----:B------:R-:W-:Y:S02]  /*2bc0*/  MOV R0, R9 ;  /* 0x0000000900007202 */ /* 0x000fe40000000f00 */
[----:B------:R-:W-:-:S07]  /*2bd0*/  MOV R2, 0x2bf0 ;  /* 0x00002bf000027802 */ /* 0x000fce0000000f00 */
[----:B------:R-:W-:Y:S05]  /*2be0*/  CALL.REL.NOINC `($__internal_0_$__cuda_sm3x_div_rn_noftz_f32_slowpath) ;  /* 0x0000001c00f07944 */ /* 0x000fea0003c00000 */
[----:B------:R-:W-:-:S07]  /*2bf0*/  MOV R7, R0 ;  /* 0x0000000000077202 */ /* 0x000fce0000000f00 */
.L_x_46:
[----:B------:R-:W-:Y:S05]  /*2c00*/  BSYNC.RECONVERGENT B2 ;  /* 0x0000000000027941 */ /* 0x000fea0003800200 */
.L_x_45:
[----:B------:R-:W2:Y:S01]  /*2c10*/  LDG.E R11, desc[UR12][R18.64+-0x1c] ;  /* 0xffffe40c120b7981 */ /* 0x000ea2000c1e1900 */
[----:B------:R-:W0:Y:S01]  /*2c20*/  MUFU.RCP R0, R9 ;  /* 0x0000000900007308 */ /* 0x000e220000001000 */
[----:B------:R-:W-:Y:S02]  /*2c30*/  BSSY.RECONVERGENT B2, `(.L_x_47) ;  /* 0x000000e000027945 */ /* 0x000fe40003800200 */
[----:B------:R1:W-:Y:S01]  /*2c40*/  STG.E desc[UR12][R18.64+-0x20], R7 ;  /* 0xffffe00712007986 */ /* 0x0003e2000c10190c */
[----:B0-----:R-:W-:-:S04]  /*2c50*/  FFMA R3, R0, -R9, 1 ;  /* 0x3f80000000037423 */ /* 0x001fc80000000809 */
[----:B------:R-:W-:Y:S01]  /*2c60*/  FFMA R0, R0, R3, R0 ;  /* 0x0000000300007223 */ /* 0x000fe20000000000 */
[----:B--2---:R-:W0:Y:S03]  /*2c70*/  FCHK P0, R11, R9 ;  /* 0x000000090b007302 */ /* 0x004e260000000000 */
[----:B------:R-:W-:-:S04]  /*2c80*/  FFMA R2, R0, R11, RZ ;  /* 0x0000000b00027223 */ /* 0x000fc800000000ff */
[----:B------:R-:W-:-:S04]  /*2c90*/  FFMA R3, R2, -R9, R11 ;  /* 0x8000000902037223 */ /* 0x000fc8000000000b */
[----:B------:R-:W-:Y:S01]  /*2ca0*/  FFMA R3, R0, R3, R2 ;  /* 0x0000000300037223 */ /* 0x000fe20000000002 */
[----:B01----:R-:W-:Y:S06]  /*2cb0*/  @!P0 BRA `(.L_x_48) ;  /* 0x0000000000148947 */ /* 0x003fec0003800000 */
[----:B------:R-:W-:Y:S02]  /*2cc0*/  MOV R3, R11 ;  /* 0x0000000b00037202 */ /* 0x000fe40000000f00 */
[----:B------:R-:W-:Y:S02]  /*2cd0*/  MOV R0, R9 ;  /* 0x0000000900007202 */ /* 0x000fe40000000f00 */
[----:B------:R-:W-:-:S07]  /*2ce0*/  MOV R2, 0x2d00 ;  /* 0x00002d0000027802 */ /* 0x000fce0000000f00 */
[----:B------:R-:W-:Y:S05]  /*2cf0*/  CALL.REL.NOINC `($__internal_0_$__cuda_sm3x_div_rn_noftz_f32_slowpath) ;  /* 0x0000001c00ac7944 */ /* 0x000fea0003c00000 */
[----:B------:R-:W-:-:S07]  /*2d00*/  MOV R3, R0 ;  /* 0x0000000000037202 */ /* 0x000fce0000000f00 */
.L_x_48:
[----:B------:R-:W-:Y:S05]  /*2d10*/  BSYNC.RECONVERGENT B2 ;  /* 0x0000000000027941 */ /* 0x000fea0003800200 */
.L_x_47:
        /* <DEDUP_REMOVED lines=16> */
.L_x_50:
[----:B------:R-:W-:Y:S05]  /*2e20*/  BSYNC.RECONVERGENT B2 ;  /* 0x0000000000027941 */ /* 0x000fea0003800200 */
.L_x_49:
        /* <DEDUP_REMOVED lines=16> */
.L_x_52:
[----:B------:R-:W-:Y:S05]  /*2f30*/  BSYNC.RECONVERGENT B2 ;  /* 0x0000000000027941 */ /* 0x000fea0003800200 */
.L_x_51:
        /* <DEDUP_REMOVED lines=16> */
.L_x_54:
[----:B------:R-:W-:Y:S05]  /*3040*/  BSYNC.RECONVERGENT B2 ;  /* 0x0000000000027941 */ /* 0x000fea0003800200 */
.L_x_53:
        /* <DEDUP_REMOVED lines=16> */
.L_x_56:
[----:B------:R-:W-:Y:S05]  /*3150*/  BSYNC.RECONVERGENT B2 ;  /* 0x0000000000027941 */ /* 0x000fea0003800200 */
.L_x_55:
        /* <DEDUP_REMOVED lines=16> */
.L_x_58:
[----:B------:R-:W-:Y:S05]  /*3260*/  BSYNC.RECONVERGENT B2 ;  /* 0x0000000000027941 */ /* 0x000fea0003800200 */
.L_x_57:
        /* <DEDUP_REMOVED lines=16> */
.L_x_60:
[----:B------:R-:W-:Y:S05]  /*3370*/  BSYNC.RECONVERGENT B2 ;  /* 0x0000000000027941 */ /* 0x000fea0003800200 */
.L_x_59:
        /* <DEDUP_REMOVED lines=16> */
.L_x_62:
[----:B------:R-:W-:Y:S05]  /*3480*/  BSYNC.RECONVERGENT B2 ;  /* 0x0000000000027941 */ /* 0x000fea0003800200 */
.L_x_61:
        /* <DEDUP_REMOVED lines=16> */
.L_x_64:
[----:B------:R-:W-:Y:S05]  /*3590*/  BSYNC.RECONVERGENT B2 ;  /* 0x0000000000027941 */ /* 0x000fea0003800200 */
.L_x_63:
        /* <DEDUP_REMOVED lines=16> */
.L_x_66:
[----:B------:R-:W-:Y:S05]  /*36a0*/  BSYNC.RECONVERGENT B2 ;  /* 0x0000000000027941 */ /* 0x000fea0003800200 */
.L_x_65:
        /* <DEDUP_REMOVED lines=16> */
.L_x_68:
[----:B------:R-:W-:Y:S05]  /*37b0*/  BSYNC.RECONVERGENT B2 ;  /* 0x0000000000027941 */ /* 0x000fea0003800200 */
.L_x_67:
        /* <DEDUP_REMOVED lines=16> */
.L_x_70:
[----:B------:R-:W-:Y:S05]  /*38c0*/  BSYNC.RECONVERGENT B2 ;  /* 0x0000000000027941 */ /* 0x000fea0003800200 */
.L_x_69:
        /* <DEDUP_REMOVED lines=16> */
.L_x_72:
[----:B------:R-:W-:Y:S05]  /*39d0*/  BSYNC.RECONVERGENT B2 ;  /* 0x0000000000027941 */ /* 0x000fea0003800200 */
.L_x_71:
        /* <DEDUP_REMOVED lines=16> */
.L_x_74:
[----:B------:R-:W-:Y:S05]  /*3ae0*/  BSYNC.RECONVERGENT B2 ;  /* 0x0000000000027941 */ /* 0x000fea0003800200 */
.L_x_73:
        /* <DEDUP_REMOVED lines=15> */
.L_x_76:
[----:B------:R-:W-:Y:S05]  /*3be0*/  BSYNC.RECONVERGENT B2 ;  /* 0x0000000000027941 */ /* 0x000fea0003800200 */
.L_x_75:
[----:B------:R3:W-:Y:S01]  /*3bf0*/  STG.E desc[UR12][R18.64+0x1c], R0 ;  /* 0x00001c0012007986 */ /* 0x0007e2000c10190c */
[----:B------:R-:W-:Y:S01]  /*3c00*/  IADD3 R6, PT, PT, R6, 0x10, RZ ;  /* 0x0000001006067810 */ /* 0x000fe20007ffe0ff */
[----:B------:R-:W-:Y:S06]  /*3c10*/  @P2 BRA `(.L_x_77) ;  /* 0xffffffec00ac2947 */ /* 0x000fec000383ffff */
.L_x_44:
[----:B------:R-:W-:-:S13]  /*3c20*/  ISETP.NE.AND P0, PT, R4, RZ, PT ;  /* 0x000000ff0400720c */ /* 0x000fda0003f05270 */
[----:B------:R-:W-:Y:S05]  /*3c30*/  @!P0 EXIT ;  /* 0x000000000000894d */ /* 0x000fea0003800000 */
[----:B------:R-:W4:Y:S01]  /*3c40*/  LDCU UR4, c[0x0][0x394] ;  /* 0x00007280ff0477ac */ /* 0x000f220008000800 */
[----:B------:R-:W-:Y:S01]  /*3c50*/  ISETP.GE.U32.AND P0, PT, R4, 0x8, PT ;  /* 0x000000080400780c */ /* 0x000fe20003f06070 */
[----:B----4-:R-:W-:-:S12]  /*3c60*/  ULOP3.LUT UR4, UR4, 0x7, URZ, 0xc0, !UPT ;  /* 0x0000000704047892 */ /* 0x010fd8000f8ec0ff */
[----:B------:R-:W-:Y:S05]  /*3c70*/  @!P0 BRA `(.L_x_78) ;  /* 0x00000008002c8947 */ /* 0x000fea0003800000 */
[----:B012---:R-:W0:Y:S01]  /*3c80*/  LDC.64 R10, c[0x0][0x388] ;  /* 0x0000e200ff0a7b82 */ /* 0x007e220000000a00 */
[----:B------:R-:W-:-:S05]  /*3c90*/  IADD3 R3, PT, PT, R5, R14, RZ ;  /* 0x0000000e05037210 */ /* 0x000fca0007ffe0ff */
[----:B0-----:R-:W-:-:S05]  /*3ca0*/  IMAD.WIDE R10, R3, 0x4, R10 ;  /* 0x00000004030a7825 */ /* 0x001fca00078e020a */
[----:B------:R-:W2:Y:S01]  /*3cb0*/  LDG.E R7, desc[UR12][R10.64] ;  /* 0x0000000c0a077981 */ /* 0x000ea2000c1e1900 */
[----:B---3--:R-:W0:Y:S01]  /*3cc0*/  MUFU.RCP R0, R9 ;  /* 0x0000000900007308 */ /* 0x008e220000001000 */
[----:B------:R-:W-:Y:S01]  /*3cd0*/  BSSY.RECONVERGENT B2, `(.L_x_79) ;  /* 0x000000d000027945 */ /* 0x000fe20003800200 */
[----:B0-----:R-:W-:-:S04]  /*3ce0*/  FFMA R3, R0, -R9, 1 ;  /* 0x3f80000000037423 */ /* 0x001fc80000000809 */
[----:B------:R-:W-:Y:S02]  /*3cf0*/  FFMA R0, R0, R3, R0 ;  /* 0x0000000300007223 */ /* 0x000fe40000000000 */
[----:B--2---:R-:W0:Y:S02]  /*3d00*/  FCHK P0, R7, R9 ;  /* 0x0000000907007302 */ /* 0x004e240000000000 */
[----:B------:R-:W-:-:S04]  /*3d10*/  FFMA R2, R0, R7, RZ ;  /* 0x0000000700027223 */ /* 0x000fc800000000ff */
[----:B------:R-:W-:-:S04]  /*3d20*/  FFMA R3, R2, -R9, R7 ;  /* 0x8000000902037223 */ /* 0x000fc80000000007 */
[----:B------:R-:W-:Y:S01]  /*3d30*/  FFMA R3, R0, R3, R2 ;  /* 0x0000000300037223 */ /* 0x000fe20000000002 */
[----:B0-----:R-:W-:Y:S06]  /*3d40*/  @!P0 BRA `(.L_x_80) ;  /* 0x0000000000148947 */ /* 0x001fec0003800000 */
[----:B------:R-:W-:Y:S02]  /*3d50*/  MOV R3, R7 ;  /* 0x0000000700037202 */ /* 0x000fe40000000f00 */
[----:B------:R-:W-:Y:S02]  /*3d60*/  MOV R0, R9 ;  /* 0x0000000900007202 */ /* 0x000fe40000000f00 */
[----:B------:R-:W-:-:S07]  /*3d70*/  MOV R2, 0x3d90 ;  /* 0x00003d9000027802 */ /* 0x000fce0000000f00 */
[----:B------:R-:W-:Y:S05]  /*3d80*/  CALL.REL.NOINC `($__internal_0_$__cuda_sm3x_div_rn_noftz_f32_slowpath) ;  /* 0x0000000c00887944 */ /* 0x000fea0003c00000 */
[----:B------:R-:W-:-:S07]  /*3d90*/  MOV R3, R0 ;  /* 0x0000000000037202 */ /* 0x000fce0000000f00 */
.L_x_80:
[----:B------:R-:W-:Y:S05]  /*3da0*/  BSYNC.RECONVERGENT B2 ;  /* 0x0000000000027941 */ /* 0x000fea0003800200 */
.L_x_79:
        /* <DEDUP_REMOVED lines=16> */
.L_x_82:
[----:B------:R-:W-:Y:S05]  /*3eb0*/  BSYNC.RECONVERGENT B2 ;  /* 0x0000000000027941 */ /* 0x000fea0003800200 */
.L_x_81:
        /* <DEDUP_REMOVED lines=16> */
.L_x_84:
[----:B------:R-:W-:Y:S05]  /*3fc0*/  BSYNC.RECONVERGENT B2 ;  /* 0x0000000000027941 */ /* 0x000fea0003800200 */
.L_x_83:
        /* <DEDUP_REMOVED lines=16> */
.L_x_86:
[----:B------:R-:W-:Y:S05]  /*40d0*/  BSYNC.RECONVERGENT B2 ;  /* 0x0000000000027941 */ /* 0x000fea0003800200 */
.L_x_85:
        /* <DEDUP_REMOVED lines=16> */
.L_x_88:
[----:B------:R-:W-:Y:S05]  /*41e0*/  BSYNC.RECONVERGENT B2 ;  /* 0x0000000000027941 */ /* 0x000fea0003800200 */
.L_x_87:
        /* <DEDUP_REMOVED lines=16> */
.L_x_90:
[----:B------:R-:W-:Y:S05]  /*42f0*/  BSYNC.RECONVERGENT B2 ;  /* 0x0000000000027941 */ /* 0x000fea0003800200 */
.L_x_89:
        /* <DEDUP_REMOVED lines=16> */
.L_x_92:
[----:B------:R-:W-:Y:S05]  /*4400*/  BSYNC.RECONVERGENT B2 ;  /* 0x0000000000027941 */ /* 0x000fea0003800200 */
.L_x_91:
        /* <DEDUP_REMOVED lines=15> */
.L_x_94:
[----:B------:R-:W-:Y:S05]  /*4500*/  BSYNC.RECONVERGENT B2 ;  /* 0x0000000000027941 */ /* 0x000fea0003800200 */
.L_x_93:
[----:B------:R4:W-:Y:S01]  /*4510*/  STG.E desc[UR12][R10.64+0x1c], R0 ;  /* 0x00001c000a007986 */ /* 0x0009e2000c10190c */
[----:B------:R-:W-:-:S07]  /*4520*/  IADD3 R14, PT, PT, R14, 0x8, RZ ;  /* 0x000000080e0e7810 */ /* 0x000fce0007ffe0ff */
.L_x_78:
[----:B------:R-:W-:-:S13]  /*4530*/  ISETP.NE.AND P0, PT, RZ, UR4, PT ;  /* 0x00000004ff007c0c */ /* 0x000fda000bf05270 */
[----:B------:R-:W-:Y:S05]  /*4540*/  @!P0 EXIT ;  /* 0x000000000000894d */ /* 0x000fea0003800000 */
[----:B------:R-:W5:Y:S01]  /*4550*/  LDCU UR5, c[0x0][0x394] ;  /* 0x00007280ff0577ac */ /* 0x000f620008000800 */
[----:B------:R-:W-:Y:S02]  /*4560*/  UISETP.GE.U32.AND UP0, UPT, UR4, 0x4, UPT ;  /* 0x000000040400788c */ /* 0x000fe4000bf06070 */
[----:B-----5:R-:W-:-:S07]  /*4570*/  ULOP3.LUT UR5, UR5, 0x3, URZ, 0xc0, !UPT ;  /* 0x0000000305057892 */ /* 0x020fce000f8ec0ff */
[----:B------:R-:W-:Y:S05]  /*4580*/  BRA.U !UP0, `(.L_x_95) ;  /* 0x00000005081c7547 */ /* 0x000fea000b800000 */
[----:B012-4-:R-:W0:Y:S01]  /*4590*/  LDC.64 R10, c[0x0][0x388] ;  /* 0x0000e200ff0a7b82 */ /* 0x017e220000000a00 */
        /* <DEDUP_REMOVED lines=17> */
.L_x_97:
[----:B------:R-:W-:Y:S05]  /*46b0*/  BSYNC.RECONVERGENT B2 ;  /* 0x0000000000027941 */ /* 0x000fea0003800200 */
.L_x_96:
        /* <DEDUP_REMOVED lines=16> */
.L_x_99:
[----:B------:R-:W-:Y:S05]  /*47c0*/  BSYNC.RECONVERGENT B2 ;  /* 0x0000000000027941 */ /* 0x000fea0003800200 */
.L_x_98:
        /* <DEDUP_REMOVED lines=16> */
.L_x_101:
[----:B------:R-:W-:Y:S05]  /*48d0*/  BSYNC.RECONVERGENT B2 ;  /* 0x0000000000027941 */ /* 0x000fea0003800200 */
.L_x_100:
        /* <DEDUP_REMOVED lines=15> */
.L_x_103:
[----:B------:R-:W-:Y:S05]  /*49d0*/  BSYNC.RECONVERGENT B2 ;  /* 0x0000000000027941 */ /* 0x000fea0003800200 */
.L_x_102:
[----:B------:R0:W-:Y:S01]  /*49e0*/  STG.E desc[UR12][R10.64+0xc], R0 ;  /* 0x00000c000a007986 */ /* 0x0001e2000c10190c */
[----:B------:R-:W-:-:S07]  /*49f0*/  IADD3 R14, PT, PT, R14, 0x4, RZ ;  /* 0x000000040e0e7810 */ /* 0x000fce0007ffe0ff */
.L_x_95:
[----:B------:R-:W-:-:S13]  /*4a00*/  ISETP.NE.AND P0, PT, RZ, UR5, PT ;  /* 0x00000005ff007c0c */ /* 0x000fda000bf05270 */
[----:B------:R-:W-:Y:S05]  /*4a10*/  @!P0 EXIT ;  /* 0x000000000000894d */ /* 0x000fea0003800000 */
[----:B012-4-:R-:W0:Y:S01]  /*4a20*/  LDC.64 R10, c[0x0][0x388] ;  /* 0x0000e200ff0a7b82 */ /* 0x017e220000000a00 */
[----:B------:R-:W-:Y:S01]  /*4a30*/  IADD3 R5, PT, PT, R5, R14, RZ ;  /* 0x0000000e05057210 */ /* 0x000fe20007ffe0ff */
[----:B------:R-:W-:-:S12]  /*4a40*/  UIADD3 UR4, UPT, UPT, -UR5, URZ, URZ ;  /* 0x000000ff05047290 */ /* 0x000fd8000fffe1ff */
.L_x_106:
[----:B01----:R-:W-:-:S05]  /*4a50*/  IMAD.WIDE R14, R5, 0x4, R10 ;  /* 0x00000004050e7825 */ /* 0x003fca00078e020a */
[----:B------:R-:W2:Y:S01]  /*4a60*/  LDG.E R7, desc[UR12][R14.64] ;  /* 0x0000000c0e077981 */ /* 0x000ea2000c1e1900 */
[----:B---3--:R-:W0:Y:S01]  /*4a70*/  MUFU.RCP R0, R9 ;  /* 0x0000000900007308 */ /* 0x008e220000001000 */
[----:B------:R-:W-:Y:S01]  /*4a80*/  UIADD3 UR4, UPT, UPT, UR4, 0x1, URZ ;  /* 0x0000000104047890 */ /* 0x000fe2000fffe0ff */
[----:B------:R-:W-:Y:S03]  /*4a90*/  BSSY.RECONVERGENT B2, `(.L_x_104) ;  /* 0x000000d000027945 */ /* 0x000fe60003800200 */
[----:B------:R-:W-:Y:S01]  /*4aa0*/  UISETP.NE.AND UP0, UPT, UR4, URZ, UPT ;  /* 0x000000ff0400728c */ /* 0x000fe2000bf05270 */
        /* <DEDUP_REMOVED lines=11> */
.L_x_105:
[----:B------:R-:W-:Y:S05]  /*4b60*/  BSYNC.RECONVERGENT B2 ;  /* 0x0000000000027941 */ /* 0x000fea0003800200 */
.L_x_104:
[----:B------:R1:W-:Y:S01]  /*4b70*/  STG.E desc[UR12][R14.64], R0 ;  /* 0x000000000e007986 */ /* 0x0003e2000c10190c */
[----:B------:R-:W-:Y:S01]  /*4b80*/  IADD3 R5, PT, PT, R5, 0x1, RZ ;  /* 0x0000000105057810 */ /* 0x000fe20007ffe0ff */
[----:B------:R-:W-:Y:S06]  /*4b90*/  BRA.U UP0, `(.L_x_106) ;  /* 0xfffffffd00ac7547 */ /* 0x000fec000b83ffff */
[----:B------:R-:W-:Y:S05]  /*4ba0*/  EXIT ;  /* 0x000000000000794d */ /* 0x000fea0003800000 */
        .weak           $__internal_0_$__cuda_sm3x_div_rn_noftz_f32_slowpath
        .type           $__internal_0_$__cuda_sm3x_div_rn_noftz_f32_slowpath,@function
        .size           $__internal_0_$__cuda_sm3x_div_rn_noftz_f32_slowpath,(.L_x_205 - $__internal_0_$__cuda_sm3x_div_rn_noftz_f32_slowpath)
$__internal_0_$__cuda_sm3x_div_rn_noftz_f32_slowpath:
[----:B------:R-:W-:Y:S01]  /*4bb0*/  SHF.R.U32.HI R7, RZ, 0x17, R0 ;  /* 0x00000017ff077819 */ /* 0x000fe20000011600 */
[----:B------:R-:W-:Y:S01]  /*4bc0*/  BSSY.RECONVERGENT B0, `(.L_x_107) ;  /* 0x0000065000007945 */ /* 0x000fe20003800200 */
[----:B------:R-:W-:Y:S02]  /*4bd0*/  SHF.R.U32.HI R12, RZ, 0x17, R3 ;  /* 0x00000017ff0c7819 */ /* 0x000fe40000011603 */
[----:B------:R-:W-:Y:S02]  /*4be0*/  LOP3.LUT R7, R7, 0xff, RZ, 0xc0, !PT ;  /* 0x000000ff07077812 */ /* 0x000fe400078ec0ff */
[----:B------:R-:W-:Y:S02]  /*4bf0*/  LOP3.LUT R12, R12, 0xff, RZ, 0xc0, !PT ;  /* 0x000000ff0c0c7812 */ /* 0x000fe400078ec0ff */
[----:B------:R-:W-:Y:S02]  /*4c00*/  IADD3 R8, PT, PT, R7, -0x1, RZ ;  /* 0xffffffff07087810 */ /* 0x000fe40007ffe0ff */
[----:B------:R-:W-:-:S02]  /*4c10*/  IADD3 R13, PT, PT, R12, -0x1, RZ ;  /* 0xffffffff0c0d7810 */ /* 0x000fc40007ffe0ff */
[----:B------:R-:W-:-:S04]  /*4c20*/  ISETP.GT.U32.AND P0, PT, R8, 0xfd, PT ;  /* 0x000000fd0800780c */ /* 0x000fc80003f04070 */
[----:B------:R-:W-:Y:S02]  /*4c30*/  ISETP.GT.U32.OR P0, PT, R13, 0xfd, P0 ;  /* 0x000000fd0d00780c */ /* 0x000fe40000704470 */
[----:B------:R-:W-:-:S11]  /*4c40*/  MOV R13, R3 ;  /* 0x00000003000d7202 */ /* 0x000fd60000000f00 */
[----:B------:R-:W-:Y:S01]  /*4c50*/  @!P0 MOV R8, RZ ;  /* 0x000000ff00088202 */ /* 0x000fe20000000f00 */
[----:B------:R-:W-:Y:S06]  /*4c60*/  @!P0 BRA `(.L_x_108) ;  /* 0x0000000000648947 */ /* 0x000fec0003800000 */
[----:B------:R-:W-:Y:S02]  /*4c70*/  FSETP.GTU.FTZ.AND P0, PT, |R3|, +INF , PT ;  /* 0x7f8000000300780b */ /* 0x000fe40003f1c200 */
[----:B------:R-:W-:-:S04]  /*4c80*/  FSETP.GTU.FTZ.AND P1, PT, |R0|, +INF , PT ;  /* 0x7f8000000000780b */ /* 0x000fc80003f3c200 */
[----:B------:R-:W-:-:S13]  /*4c90*/  PLOP3.LUT P0, PT, P0, P1, PT, 0xf8, 0x8f ;  /* 0x00000000008f781c */ /* 0x000fda0000703f70 */
[----:B------:R-:W-:Y:S05]  /*4ca0*/  @P0 BRA `(.L_x_109) ;  /* 0x0000000400540947 */ /* 0x000fea0003800000 */
[----:B------:R-:W-:-:S13]  /*4cb0*/  LOP3.LUT P0, RZ, R0, 0x7fffffff, R13, 0xc8, !PT ;  /* 0x7fffffff00ff7812 */ /* 0x000fda000780c80d */
[----:B------:R-:W-:Y:S05]  /*4cc0*/  @!P0 BRA `(.L_x_110) ;  /* 0x0000000400448947 */ /* 0x000fea0003800000 */
[C---:B------:R-:W-:Y:S02]  /*4cd0*/  FSETP.NEU.FTZ.AND P3, PT, |R3|.reuse, +INF , PT ;  /* 0x7f8000000300780b */ /* 0x040fe40003f7d200 */
[----:B------:R-:W-:Y:S02]  /*4ce0*/  FSETP.NEU.FTZ.AND P1, PT, |R0|, +INF , PT ;  /* 0x7f8000000000780b */ /* 0x000fe40003f3d200 */
[----:B------:R-:W-:-:S11]  /*4cf0*/  FSETP.NEU.FTZ.AND P0, PT, |R3|, +INF , PT ;  /* 0x7f8000000300780b */ /* 0x000fd60003f1d200 */
[----:B------:R-:W-:Y:S05]  /*4d00*/  @!P1 BRA !P3, `(.L_x_110) ;  /* 0x0000000400349947 */ /* 0x000fea0005800000 */
[----:B------:R-:W-:-:S04]  /*4d10*/  LOP3.LUT P3, RZ, R13, 0x7fffffff, RZ, 0xc0, !PT ;  /* 0x7fffffff0dff7812 */ /* 0x000fc8000786c0ff */
[----:B------:R-:W-:-:S13]  /*4d20*/  PLOP3.LUT P1, PT, P1, P3, PT, 0x2f, 0xf2 ;  /* 0x0000000000f2781c */ /* 0x000fda0000f26577 */
[----:B------:R-:W-:Y:S05]  /*4d30*/  @P1 BRA `(.L_x_111) ;  /* 0x0000000400201947 */ /* 0x000fea0003800000 */
[----:B------:R-:W-:-:S04]  /*4d40*/  LOP3.LUT P1, RZ, R0, 0x7fffffff, RZ, 0xc0, !PT ;  /* 0x7fffffff00ff7812 */ /* 0x000fc8000782c0ff */
[----:B------:R-:W-:-:S13]  /*4d50*/  PLOP3.LUT P0, PT, P0, P1, PT, 0x2f, 0xf2 ;  /* 0x0000000000f2781c */ /* 0x000fda0000702577 */
[----:B------:R-:W-:Y:S05]  /*4d60*/  @P0 BRA `(.L_x_112) ;  /* 0x0000000400080947 */ /* 0x000fea0003800000 */
[----:B------:R-:W-:-:S04]  /*4d70*/  IADD3 R8, PT, PT, R12, -0x1, RZ ;  /* 0xffffffff0c087810 */ /* 0x000fc80007ffe0ff */
[----:B------:R-:W-:Y:S02]  /*4d80*/  ISETP.GE.AND P0, PT, R8, RZ, PT ;  /* 0x000000ff0800720c */ /* 0x000fe40003f06270 */
[----:B------:R-:W-:-:S04]  /*4d90*/  IADD3 R8, PT, PT, R7, -0x1, RZ ;  /* 0xffffffff07087810 */ /* 0x000fc80007ffe0ff */
[----:B------:R-:W-:-:S07]  /*4da0*/  ISETP.GE.AND P1, PT, R8, RZ, PT ;  /* 0x000000ff0800720c */ /* 0x000fce0003f26270 */
[----:B------:R-:W-:Y:S01]  /*4db0*/  @P0 MOV R8, RZ ;  /* 0x000000ff00080202 */ /* 0x000fe20000000f00 */
[----:B------:R-:W-:Y:S01]  /*4dc0*/  @!P0 FFMA R13, R3, 1.84467440737095516160e+19, RZ ;  /* 0x5f800000030d8823 */ /* 0x000fe200000000ff */
[----:B------:R-:W-:-:S04]  /*4dd0*/  @!P0 MOV R8, 0xffffffc0 ;  /* 0xffffffc000088802 */ /* 0x000fc80000000f00 */
[----:B------:R-:W-:Y:S01]  /*4de0*/  @!P1 FFMA R0, R0, 1.84467440737095516160e+19, RZ ;  /* 0x5f80000000009823 */ /* 0x000fe200000000ff */
[----:B------:R-:W-:-:S07]  /*4df0*/  @!P1 IADD3 R8, PT, PT, R8, 0x40, RZ ;  /* 0x0000004008089810 */ /* 0x000fce0007ffe0ff */
.L_x_108:
[----:B------:R-:W-:Y:S01]  /*4e00*/  LEA R3, R7, 0xc0800000, 0x17 ;  /* 0xc080000007037811 */ /* 0x000fe200078eb8ff */
[----:B------:R-:W-:Y:S01]  /*4e10*/  BSSY.RECONVERGENT B1, `(.L_x_113) ;  /* 0x0000036000017945 */ /* 0x000fe20003800200 */
[----:B------:R-:W-:Y:S02]  /*4e20*/  IADD3 R12, PT, PT, R12, -0x7f, RZ ;  /* 0xffffff810c0c7810 */ /* 0x000fe40007ffe0ff */
[----:B------:R-:W-:-:S03]  /*4e30*/  IADD3 R20, PT, PT, -R3, R0, RZ ;  /* 0x0000000003147210 */ /* 0x000fc60007ffe1ff */
[----:B------:R-:W-:Y:S01]  /*4e40*/  IMAD R0, R12, -0x800000, R13 ;  /* 0xff8000000c007824 */ /* 0x000fe200078e020d */
[----:B------:R-:W0:Y:S01]  /*4e50*/  MUFU.RCP R16, R20 ;  /* 0x0000001400107308 */ /* 0x000e220000001000 */
[----:B------:R-:W-:-:S04]  /*4e60*/  FADD.FTZ R3, -R20, -RZ ;  /* 0x800000ff14037221 */ /* 0x000fc80000010100 */
[----:B0-----:R-:W-:-:S04]  /*4e70*/  FFMA R17, R16, R3, 1 ;  /* 0x3f80000010117423 */ /* 0x001fc80000000003 */
[----:B------:R-:W-:-:S04]  /*4e80*/  FFMA R17, R16, R17, R16 ;  /* 0x0000001110117223 */ /* 0x000fc80000000010 */
[----:B------:R-:W-:-:S04]  /*4e90*/  FFMA R16, R0, R17, RZ ;  /* 0x0000001100107223 */ /* 0x000fc800000000ff */
[----:B------:R-:W-:-:S04]  /*4ea0*/  FFMA R13, R3, R16, R0 ;  /* 0x00000010030d7223 */ /* 0x000fc80000000000 */
[----:B------:R-:W-:Y:S01]  /*4eb0*/  FFMA R16, R17, R13, R16 ;  /* 0x0000000d11107223 */ /* 0x000fe20000000010 */
[----:B------:R-:W-:-:S03]  /*4ec0*/  IADD3 R13, PT, PT, R12, 0x7f, -R7 ;  /* 0x0000007f0c0d7810 */ /* 0x000fc60007ffe807 */
[----:B------:R-:W-:Y:S01]  /*4ed0*/  FFMA R3, R3, R16, R0 ;  /* 0x0000001003037223 */ /* 0x000fe20000000000 */
[----:B------:R-:W-:-:S03]  /*4ee0*/  IADD3 R13, PT, PT, R13, R8, RZ ;  /* 0x000000080d0d7210 */ /* 0x000fc60007ffe0ff */
[----:B------:R-:W-:-:S05]  /*4ef0*/  FFMA R0, R17, R3, R16 ;  /* 0x0000000311007223 */ /* 0x000fca0000000010 */
[----:B------:R-:W-:-:S04]  /*4f00*/  SHF.R.U32.HI R7, RZ, 0x17, R0 ;  /* 0x00000017ff077819 */ /* 0x000fc80000011600 */
[----:B------:R-:W-:-:S04]  /*4f10*/  LOP3.LUT R8, R7, 0xff, RZ, 0xc0, !PT ;  /* 0x000000ff07087812 */ /* 0x000fc800078ec0ff */
[----:B------:R-:W-:-:S04]  /*4f20*/  IADD3 R7, PT, PT, R8, R13, RZ ;  /* 0x0000000d08077210 */ /* 0x000fc80007ffe0ff */
[----:B------:R-:W-:-:S04]  /*4f30*/  IADD3 R8, PT, PT, R7, -0x1, RZ ;  /* 0xffffffff07087810 */ /* 0x000fc80007ffe0ff */
[----:B------:R-:W-:-:S13]  /*4f40*/  ISETP.GE.U32.AND P0, PT, R8, 0xfe, PT ;  /* 0x000000fe0800780c */ /* 0x000fda0003f06070 */
[----:B------:R-:W-:Y:S05]  /*4f50*/  @!P0 BRA `(.L_x_114) ;  /* 0x0000000000808947 */ /* 0x000fea0003800000 */
[----:B------:R-:W-:-:S13]  /*4f60*/  ISETP.GT.AND P0, PT, R7, 0xfe, PT ;  /* 0x000000fe0700780c */ /* 0x000fda0003f04270 */
[----:B------:R-:W-:Y:S05]  /*4f70*/  @P0 BRA `(.L_x_115) ;  /* 0x00000000006c0947 */ /* 0x000fea0003800000 */
[----:B------:R-:W-:-:S13]  /*4f80*/  ISETP.GE.AND P0, PT, R7, 0x1, PT ;  /* 0x000000010700780c */ /* 0x000fda0003f06270 */
[----:B------:R-:W-:Y:S05]  /*4f90*/  @P0 BRA `(.L_x_116) ;  /* 0x0000000000740947 */ /* 0x000fea0003800000 */
[----:B------:R-:W-:Y:S02]  /*4fa0*/  ISETP.GE.AND P0, PT, R7, -0x18, PT ;  /* 0xffffffe80700780c */ /* 0x000fe40003f06270 */
[----:B------:R-:W-:-:S11]  /*4fb0*/  LOP3.LUT R0, R0, 0x80000000, RZ, 0xc0, !PT ;  /* 0x8000000000007812 */ /* 0x000fd600078ec0ff */
[----:B------:R-:W-:Y:S05]  /*4fc0*/  @!P0 BRA `(.L_x_116) ;  /* 0x0000000000688947 */ /* 0x000fea0003800000 */
[CCC-:B------:R-:W-:Y:S01]  /*4fd0*/  FFMA.RZ R8, R17.reuse, R3.reuse, R16.reuse ;  /* 0x0000000311087223 */ /* 0x1c0fe2000000c010 */
[CCC-:B------:R-:W-:Y:S01]  /*4fe0*/  FFMA.RP R12, R17.reuse, R3.reuse, R16.reuse ;  /* 0x00000003110c7223 */ /* 0x1c0fe20000008010 */
[----:B------:R-:W-:Y:S01]  /*4ff0*/  FFMA.RM R17, R17, R3, R16 ;  /* 0x0000000311117223 */ /* 0x000fe20000004010 */
[C---:B------:R-:W-:Y:S02]  /*5000*/  IADD3 R3, PT, PT, R7.reuse, 0x20, RZ ;  /* 0x0000002007037810 */ /* 0x040fe40007ffe0ff */
[----:B------:R-:W-:Y:S02]  /*5010*/  LOP3.LUT R8, R8, 0x7fffff, RZ, 0xc0, !PT ;  /* 0x007fffff08087812 */ /* 0x000fe400078ec0ff */
[C---:B------:R-:W-:Y:S02]  /*5020*/  ISETP.NE.AND P3, PT, R7.reuse, RZ, PT ;  /* 0x000000ff0700720c */ /* 0x040fe40003f65270 */
[----:B------:R-:W-:Y:S02]  /*5030*/  LOP3.LUT R8, R8, 0x800000, RZ, 0xfc, !PT ;  /* 0x0080000008087812 */ /* 0x000fe400078efcff */
[----:B------:R-:W-:-:S02]  /*5040*/  ISETP.NE.AND P1, PT, R7, RZ, PT ;  /* 0x000000ff0700720c */ /* 0x000fc40003f25270 */
[----:B------:R-:W-:Y:S02]  /*5050*/  IADD3 R7, PT, PT, -R7, RZ, RZ ;  /* 0x000000ff07077210 */ /* 0x000fe40007ffe1ff */
[----:B------:R-:W-:Y:S02]  /*5060*/  SHF.L.U32 R3, R8, R3, RZ ;  /* 0x0000000308037219 */ /* 0x000fe400000006ff */
[----:B------:R-:W-:Y:S02]  /*5070*/  FSETP.NEU.FTZ.AND P0, PT, R12, R17, PT ;  /* 0x000000110c00720b */ /* 0x000fe40003f1d000 */
[----:B------:R-:W-:Y:S02]  /*5080*/  SEL R7, R7, RZ, P3 ;  /* 0x000000ff07077207 */ /* 0x000fe40001800000 */
[----:B------:R-:W-:Y:S02]  /*5090*/  ISETP.NE.AND P1, PT, R3, RZ, P1 ;  /* 0x000000ff0300720c */ /* 0x000fe40000f25270 */
[----:B------:R-:W-:-:S02]  /*50a0*/  SHF.R.U32.HI R8, RZ, R7, R8 ;  /* 0x00000007ff087219 */ /* 0x000fc40000011608 */
[----:B------:R-:W-:Y:S02]  /*50b0*/  PLOP3.LUT P0, PT, P0, P1, PT, 0xf8, 0x8f ;  /* 0x00000000008f781c */ /* 0x000fe40000703f70 */
[----:B------:R-:W-:Y:S02]  /*50c0*/  SHF.R.U32.HI R7, RZ, 0x1, R8 ;  /* 0x00000001ff077819 */ /* 0x000fe40000011608 */
[----:B------:R-:W-:-:S04]  /*50d0*/  SEL R12, RZ, 0x1, !P0 ;  /* 0x00000001ff0c7807 */ /* 0x000fc80004000000 */
[----:B------:R-:W-:-:S04]  /*50e0*/  LOP3.LUT R3, R12, 0x1, R7, 0xf8, !PT ;  /* 0x000000010c037812 */ /* 0x000fc800078ef807 */
[----:B------:R-:W-:-:S04]  /*50f0*/  LOP3.LUT R8, R3, R8, RZ, 0xc0, !PT ;  /* 0x0000000803087212 */ /* 0x000fc800078ec0ff */
[----:B------:R-:W-:-:S04]  /*5100*/  IADD3 R7, PT, PT, R7, R8, RZ ;  /* 0x0000000807077210 */ /* 0x000fc80007ffe0ff */
[----:B------:R-:W-:Y:S01]  /*5110*/  LOP3.LUT R0, R7, R0, RZ, 0xfc, !PT ;  /* 0x0000000007007212 */ /* 0x000fe200078efcff */
[----:B------:R-:W-:Y:S06]  /*5120*/  BRA `(.L_x_116) ;  /* 0x0000000000107947 */ /* 0x000fec0003800000 */
.L_x_115:
[----:B------:R-:W-:-:S04]  /*5130*/  LOP3.LUT R0, R0, 0x80000000, RZ, 0xc0, !PT ;  /* 0x8000000000007812 */ /* 0x000fc800078ec0ff */
[----:B------:R-:W-:Y:S01]  /*5140*/  LOP3.LUT R0, R0, 0x7f800000, RZ, 0xfc, !PT ;  /* 0x7f80000000007812 */ /* 0x000fe200078efcff */
[----:B------:R-:W-:Y:S06]  /*5150*/  BRA `(.L_x_116) ;  /* 0x0000000000047947 */ /* 0x000fec0003800000 */
.L_x_114:
[----:B------:R-:W-:-:S07]  /*5160*/  LEA R0, R13, R0, 0x17 ;  /* 0x000000000d007211 */ /* 0x000fce00078eb8ff */
.L_x_116:
[----:B------:R-:W-:Y:S05]  /*5170*/  BSYNC.RECONVERGENT B1 ;  /* 0x0000000000017941 */ /* 0x000fea0003800200 */
.L_x_113:
[----:B------:R-:W-:Y:S05]  /*5180*/  BRA `(.L_x_117) ;  /* 0x0000000000207947 */ /* 0x000fea0003800000 */
.L_x_112:
[----:B------:R-:W-:-:S04]  /*5190*/  LOP3.LUT R0, R0, 0x80000000, R13, 0x48, !PT ;  /* 0x8000000000007812 */ /* 0x000fc800078e480d */
[----:B------:R-:W-:Y:S01]  /*51a0*/  LOP3.LUT R0, R0, 0x7f800000, RZ, 0xfc, !PT ;  /* 0x7f80000000007812 */ /* 0x000fe200078efcff */
[----:B------:R-:W-:Y:S06]  /*51b0*/  BRA `(.L_x_117) ;  /* 0x0000000000147947 */ /* 0x000fec0003800000 */
.L_x_111:
[----:B------:R-:W-:Y:S01]  /*51c0*/  LOP3.LUT R0, R0, 0x80000000, R13, 0x48, !PT ;  /* 0x8000000000007812 */ /* 0x000fe200078e480d */
[----:B------:R-:W-:Y:S06]  /*51d0*/  BRA `(.L_x_117) ;  /* 0x00000000000c7947 */ /* 0x000fec0003800000 */
.L_x_110:
[----:B------:R-:W0:Y:S01]  /*51e0*/  MUFU.RSQ R0, -QNAN ;  /* 0xffc0000000007908 */ /* 0x000e220000001400 */
[----:B------:R-:W-:Y:S05]  /*51f0*/  BRA `(.L_x_117) ;  /* 0x0000000000047947 */ /* 0x000fea0003800000 */
.L_x_109:
[----:B------:R-:W-:-:S07]  /*5200*/  FADD.FTZ R0, R3, R0 ;  /* 0x0000000003007221 */ /* 0x000fce0000010000 */
.L_x_117:
[----:B------:R-:W-:Y:S05]  /*5210*/  BSYNC.RECONVERGENT B0 ;  /* 0x0000000000007941 */ /* 0x000fea0003800200 */
.L_x_107:
[----:B------:R-:W-:-:S04]  /*5220*/  HFMA2 R3, -RZ, RZ, 0, 0 ;  /* 0x00000000ff037431 */ /* 0x000fc800000001ff */
[----:B0-----:R-:W-:Y:S05]  /*5230*/  RET.REL.NODEC R2 `(softmaxWithTemp) ;  /* 0xffffffac02707950 */ /* 0x001fea0003c3ffff */
.L_x_118:
        /* <DEDUP_REMOVED lines=12> */
.L_x_205:


//--------------------- .text.softmax             --------------------------
	.section	.text.softmax,"ax",@progbits
	.align	128
        .global         softmax
        .type           softmax,@function
        .size           softmax,(.L_x_206 - softmax)
        .other          softmax,@"STO_CUDA_ENTRY STV_DEFAULT"
softmax:
.text.softmax:
        /* <DEDUP_REMOVED lines=30> */
.L_x_121:
        /* <DEDUP_REMOVED lines=18> */
[----:B------:R-:W5:Y:S01]  /*0300*/  LDG.E R14, desc[UR12][R4.64+0x1c] ;  /* 0x00001c0c040e7981 */ /* 0x000f62000c1e1900 */
        /* <DEDUP_REMOVED lines=36> */
.L_x_120:
        /* <DEDUP_REMOVED lines=34> */
.L_x_122:
        /* <DEDUP_REMOVED lines=21> */
.L_x_123:
[----:B------:R-:W-:Y:S05]  /*08c0*/  BRA.U !UP1, `(.L_x_119) ;  /* 0x00000001092c7547 */ /* 0x000fea000b800000 */
[----:B------:R-:W0:Y:S01]  /*08d0*/  LDC.64 R6, c[0x0][0x380] ;  /* 0x0000e000ff067b82 */ /* 0x000e220000000a00 */
[----:B------:R-:W-:Y:S01]  /*08e0*/  IADD3 R3, PT, PT, R3, UR4, RZ ;  /* 0x0000000403037c10 */ /* 0x000fe2000fffe0ff */
[----:B------:R-:W-:-:S12]  /*08f0*/  UIADD3 UR5, UPT, UPT, -UR5, URZ, URZ ;  /* 0x000000ff05057290 */ /* 0x000fd8000fffe1ff */
.L_x_124:
        /* <DEDUP_REMOVED lines=8> */
.L_x_119:
[----:B------:R-:W0:Y:S01]  /*0980*/  LDCU UR5, c[0x0][0x394] ;  /* 0x00007280ff0577ac */ /* 0x000e220008000800 */
[----:B------:R-:W-:Y:S01]  /*0990*/  HFMA2 R3, -RZ, RZ, 0, 0 ;  /* 0x00000000ff037431 */ /* 0x000fe200000001ff */
[----:B0-----:R-:W-:-:S09]  /*09a0*/  UISETP.GE.AND UP0, UPT, UR5, 0x1, UPT ;  /* 0x000000010500788c */ /* 0x001fd2000bf06270 */
[----:B------:R-:W-:Y:S05]  /*09b0*/  BRA.U !UP0, `(.L_x_125) ;  /* 0x0000000d08cc7547 */ /* 0x000fea000b800000 */
[----:B------:R-:W-:Y:S02]  /*09c0*/  UISETP.GE.U32.AND UP1, UPT, UR5, 0x8, UPT ;  /* 0x000000080500788c */ /* 0x000fe4000bf26070 */
[----:B------:R-:W-:Y:S01]  /*09d0*/  IMAD R8, R2, UR5, RZ ;  /* 0x0000000502087c24 */ /* 0x000fe2000f8e02ff */
[----:B------:R-:W-:Y:S01]  /*09e0*/  ULOP3.LUT UR14, UR5, 0x7, URZ, 0xc0, !UPT ;  /* 0x00000007050e7892 */ /* 0x000fe2000f8ec0ff */
[----:B------:R-:W-:Y:S01]  /*09f0*/  MOV R3, RZ ;  /* 0x000000ff00037202 */ /* 0x000fe20000000f00 */
[----:B------:R-:W-:Y:S02]  /*0a00*/  UMOV UR4, URZ ;  /* 0x000000ff00047c82 */ /* 0x000fe40008000000 */
[----:B------:R-:W-:Y:S02]  /*0a10*/  UISETP.NE.AND UP0, UPT, UR14, URZ, UPT ;  /* 0x000000ff0e00728c */ /* 0x000fe4000bf05270 */
[----:B------:R-:W-:Y:S09]  /*0a20*/  BRA.U !UP1, `(.L_x_126) ;  /* 0x0000000509d47547 */ /* 0x000ff2000b800000 */
[----:B------:R-:W0:Y:S01]  /*0a30*/  LDCU.128 UR8, c[0x0][0x380] ;  /* 0x00007000ff0877ac */ /* 0x000e220008000c00 */
[----:B------:R-:W-:Y:S02]  /*0a40*/  MOV R3, RZ ;  /* 0x000000ff00037202 */ /* 0x000fe40000000f00 */
[----:B------:R-:W-:Y:S01]  /*0a50*/  MOV R9, R8 ;  /* 0x0000000800097202 */ /* 0x000fe20000000f00 */
[----:B------:R-:W-:Y:S02]  /*0a60*/  ULOP3.LUT UR4, UR5, 0x7ffffff8, URZ, 0xc0, !UPT ;  /* 0x7ffffff805047892 */ /* 0x000fe4000f8ec0ff */
[----:B0-----:R-:W-:Y:S02]  /*0a70*/  UIADD3 UR7, UP1, UPT, UR8, 0x10, URZ ;  /* 0x0000001008077890 */ /* 0x001fe4000ff3e0ff */
[----:B------:R-:W-:Y:S02]  /*0a80*/  UIADD3 UR5, UP2, UPT, UR10, 0x10, URZ ;  /* 0x000000100a057890 */ /* 0x000fe4000ff5e0ff */
[----:B------:R-:W-:-:S02]  /*0a90*/  UIADD3 UR10, UPT, UPT, -UR4, URZ, URZ ;  /* 0x000000ff040a7290 */ /* 0x000fc4000fffe1ff */
[----:B------:R-:W-:Y:S02]  /*0aa0*/  UIADD3.X UR8, UPT, UPT, URZ, UR9, URZ, UP1, !UPT ;  /* 0x00000009ff087290 */ /* 0x000fe40008ffe4ff */
[----:B------:R-:W-:-:S12]  /*0ab0*/  UIADD3.X UR6, UPT, UPT, URZ, UR11, URZ, UP2, !UPT ;  /* 0x0000000bff067290 */ /* 0x000fd800097fe4ff */
.L_x_127:
[----:B------:R-:W-:Y:S02]  /*0ac0*/  MOV R4, UR7 ;  /* 0x0000000700047c02 */ /* 0x000fe40008000f00 */
[----:B------:R-:W-:-:S03]  /*0ad0*/  MOV R5, UR8 ;  /* 0x0000000800057c02 */ /* 0x000fc60008000f00 */
[----:B------:R-:W-:-:S05]  /*0ae0*/  IMAD.WIDE R4, R9, 0x4, R4 ;  /* 0x0000000409047825 */ /* 0x000fca00078e0204 */
[----:B-1----:R-:W2:Y:S01]  /*0af0*/  LDG.E R7, desc[UR12][R4.64+-0x10] ;  /* 0xfffff00c04077981 */ /* 0x002ea2000c1e1900 */
[----:B------:R-:W-:Y:S01]  /*0b00*/  HFMA2 R10, -RZ, RZ, 0.96630859375, -0.0022525787353515625 ;  /* 0x3bbb989dff0a7431 */ /* 0x000fe200000001ff */
[----:B------:R-:W-:Y:S01]  /*0b10*/  MOV R11, 0x437c0000 ;  /* 0x437c0000000b7802 */ /* 0x000fe20000000f00 */
[----:B--2---:R-:W-:-:S04]  /*0b20*/  FADD R7, R7, -R0 ;  /* 0x8000000007077221 */ /* 0x004fc80000000000 */
[----:B------:R-:W-:-:S04]  /*0b30*/  FFMA.SAT R6, R7, R10, 0.5 ;  /* 0x3f00000007067423 */ /* 0x000fc8000000200a */
[----:B------:R-:W-:-:S04]  /*0b40*/  FFMA.RM R12, R6, R11, 12582913 ;  /* 0x4b400001060c7423 */ /* 0x000fc8000000400b */
[C---:B------:R-:W-:Y:S01]  /*0b50*/  FADD R6, R12.reuse, -12583039 ;  /* 0xcb40007f0c067421 */ /* 0x040fe20000000000 */
[----:B------:R-:W-:-:S03]  /*0b60*/  SHF.L.U32 R12, R12, 0x17, RZ ;  /* 0x000000170c0c7819 */ /* 0x000fc600000006ff */
[----:B------:R-:W-:-:S04]  /*0b70*/  FFMA R6, R7, 1.4426950216293334961, -R6 ;  /* 0x3fb8aa3b07067823 */ /* 0x000fc80000000806 */
[----:B------:R-:W-:Y:S01]  /*0b80*/  FFMA R13, R7, 1.925963033500011079e-08, R6 ;  /* 0x32a57060070d7823 */ /* 0x000fe20000000006 */
[----:B------:R-:W-:Y:S02]  /*0b90*/  MOV R6, UR5 ;  /* 0x0000000500067c02 */ /* 0x000fe40008000f00 */
[----:B------:R-:W-:-:S03]  /*0ba0*/  MOV R7, UR6 ;  /* 0x0000000600077c02 */ /* 0x000fc60008000f00 */
[----:B------:R-:W0:Y:S01]  /*0bb0*/  MUFU.EX2 R13, R13 ;  /* 0x0000000d000d7308 */ /* 0x000e220000000800 */
[----:B------:R-:W-:-:S04]  /*0bc0*/  IMAD.WIDE R6, R9, 0x4, R6 ;  /* 0x0000000409067825 */ /* 0x000fc800078e0206 */
[----:B0-----:R-:W-:-:S05]  /*0bd0*/  FMUL R12, R12, R13 ;  /* 0x0000000d0c0c7220 */ /* 0x001fca0000400000 */
[----:B------:R0:W-:Y:S04]  /*0be0*/  STG.E desc[UR12][R6.64+-0x10], R12 ;  /* 0xfffff00c06007986 */ /* 0x0001e8000c10190c */
[----:B------:R-:W2:Y:S02]  /*0bf0*/  LDG.E R15, desc[UR12][R4.64+-0xc] ;  /* 0xfffff40c040f7981 */ /* 0x000ea4000c1e1900 */
[----:B--2---:R-:W-:-:S04]  /*0c00*/  FADD R15, R15, -R0 ;  /* 0x800000000f0f7221 */ /* 0x004fc80000000000 */
        /* <DEDUP_REMOVED lines=9> */
[----:B------:R-:W2:Y:S02]  /*0ca0*/  LDG.E R15, desc[UR12][R4.64+-0x8] ;  /* 0xfffff80c040f7981 */ /* 0x000ea4000c1e1900 */
[----:B--2---:R-:W-:-:S04]  /*0cb0*/  FADD R15, R15, -R0 ;  /* 0x800000000f0f7221 */ /* 0x004fc80000000000 */
[----:B------:R-:W-:-:S04]  /*0cc0*/  FFMA.SAT R14, R15, R10, 0.5 ;  /* 0x3f0000000f0e7423 */ /* 0x000fc8000000200a */
[----:B------:R-:W-:-:S04]  /*0cd0*/  FFMA.RM R14, R14, R11, 12582913 ;  /* 0x4b4000010e0e7423 */ /* 0x000fc8000000400b */
[----:B------:R-:W-:-:S04]  /*0ce0*/  FADD R18, R14, -12583039 ;  /* 0xcb40007f0e127421 */ /* 0x000fc80000000000 */
[----:B------:R-:W-:-:S04]  /*0cf0*/  FFMA R18, R15, 1.4426950216293334961, -R18 ;  /* 0x3fb8aa3b0f127823 */ /* 0x000fc80000000812 */
[----:B------:R-:W-:Y:S01]  /*0d00*/  FFMA R18, R15, 1.925963033500011079e-08, R18 ;  /* 0x32a570600f127823 */ /* 0x000fe20000000012 */
[----:B------:R-:W-:-:S05]  /*0d10*/  SHF.L.U32 R15, R14, 0x17, RZ ;  /* 0x000000170e0f7819 */ /* 0x000fca00000006ff */
[----:B------:R-:W2:Y:S02]  /*0d20*/  MUFU.EX2 R18, R18 ;  /* 0x0000001200127308 */ /* 0x000ea40000000800 */
[----:B--2---:R-:W-:-:S05]  /*0d30*/  FMUL R15, R15, R18 ;  /* 0x000000120f0f7220 */ /* 0x004fca0000400000 */
        /* <DEDUP_REMOVED lines=45> */
[----:B------:R-:W2:Y:S01]  /*1010*/  LDG.E R5, desc[UR12][R4.64+0xc] ;  /* 0x00000c0c04057981 */ /* 0x000ea2000c1e1900 */
[----:B0-----:R-:W-:Y:S01]  /*1020*/  FADD R12, R12, R3 ;  /* 0x000000030c0c7221 */ /* 0x001fe20000000000 */
[----:B------:R-:W-:Y:S01]  /*1030*/  UIADD3 UR10, UPT, UPT, UR10, 0x8, URZ ;  /* 0x000000080a0a7890 */ /* 0x000fe2000fffe0ff */
[----:B------:R-:W-:Y:S02]  /*1040*/  IADD3 R9, PT, PT, R9, 0x8, RZ ;  /* 0x0000000809097810 */ /* 0x000fe40007ffe0ff */
[----:B------:R-:W-:Y:S01]  /*1050*/  FADD R12, R12, R13 ;  /* 0x0000000d0c0c7221 */ /* 0x000fe20000000000 */
[----:B------:R-:W-:-:S03]  /*1060*/  UISETP.NE.AND UP1, UPT, UR10, URZ, UPT ;  /* 0x000000ff0a00728c */ /* 0x000fc6000bf25270 */
[----:B------:R-:W-:-:S04]  /*1070*/  FADD R12, R12, R15 ;  /* 0x0000000f0c0c7221 */ /* 0x000fc80000000000 */
[----:B------:R-:W-:-:S04]  /*1080*/  FADD R12, R12, R17 ;  /* 0x000000110c0c7221 */ /* 0x000fc80000000000 */
[----:B------:R-:W-:-:S04]  /*1090*/  FADD R12, R12, R19 ;  /* 0x000000130c0c7221 */ /* 0x000fc80000000000 */
[----:B------:R-:W-:-:S04]  /*10a0*/  FADD R12, R12, R21 ;  /* 0x000000150c0c7221 */ /* 0x000fc80000000000 */
[----:B------:R-:W-:Y:S01]  /*10b0*/  FADD R12, R12, R23 ;  /* 0x000000170c0c7221 */ /* 0x000fe20000000000 */
[----:B--2---:R-:W-:-:S04]  /*10c0*/  FADD R25, R5, -R0 ;  /* 0x8000000005197221 */ /* 0x004fc80000000000 */
[----:B------:R-:W-:-:S04]  /*10d0*/  FFMA.SAT R10, R25, R10, 0.5 ;  /* 0x3f000000190a7423 */ /* 0x000fc8000000200a */
[----:B------:R-:W-:-:S04]  /*10e0*/  FFMA.RM R10, R10, R11, 12582913 ;  /* 0x4b4000010a0a7423 */ /* 0x000fc8000000400b */
[C---:B------:R-:W-:Y:S01]  /*10f0*/  FADD R14, R10.reuse, -12583039 ;  /* 0xcb40007f0a0e7421 */ /* 0x040fe20000000000 */
[----:B------:R-:W-:-:S03]  /*1100*/  SHF.L.U32 R10, R10, 0x17, RZ ;  /* 0x000000170a0a7819 */ /* 0x000fc600000006ff */
[----:B------:R-:W-:-:S04]  /*1110*/  FFMA R14, R25, 1.4426950216293334961, -R14 ;  /* 0x3fb8aa3b190e7823 */ /* 0x000fc8000000080e */
[----:B------:R-:W-:-:S04]  /*1120*/  FFMA R14, R25, 1.925963033500011079e-08, R14 ;  /* 0x32a57060190e7823 */ /* 0x000fc8000000000e */
[----:B------:R-:W0:Y:S02]  /*1130*/  MUFU.EX2 R11, R14 ;  /* 0x0000000e000b7308 */ /* 0x000e240000000800 */
[----:B0-----:R-:W-:-:S04]  /*1140*/  FMUL R11, R10, R11 ;  /* 0x0000000b0a0b7220 */ /* 0x001fc80000400000 */
[----:B------:R-:W-:Y:S01]  /*1150*/  FADD R3, R12, R11 ;  /* 0x0000000b0c037221 */ /* 0x000fe20000000000 */
[----:B------:R1:W-:Y:S01]  /*1160*/  STG.E desc[UR12][R6.64+0xc], R11 ;  /* 0x00000c0b06007986 */ /* 0x0003e2000c10190c */
[----:B------:R-:W-:Y:S05]  /*1170*/  BRA.U UP1, `(.L_x_127) ;  /* 0xfffffff901507547 */ /* 0x000fea000b83ffff */
.L_x_126:
[----:B------:R-:W-:Y:S05]  /*1180*/  BRA.U !UP0, `(.L_x_125) ;  /* 0x0000000508d87547 */ /* 0x000fea000b800000 */
[----:B------:R-:W0:Y:S01]  /*1190*/  LDCU UR5, c[0x0][0x394] ;  /* 0x00007280ff0577ac */ /* 0x000e220008000800 */
[----:B------:R-:W-:Y:S02]  /*11a0*/  UISETP.GE.U32.AND UP0, UPT, UR14, 0x4, UPT ;  /* 0x000000040e00788c */ /* 0x000fe4000bf06070 */
[----:B0-----:R-:W-:-:S04]  /*11b0*/  ULOP3.LUT UR6, UR5, 0x3, URZ, 0xc0, !UPT ;  /* 0x0000000305067892 */ /* 0x001fc8000f8ec0ff */
[----:B------:R-:W-:-:S03]  /*11c0*/  UISETP.NE.AND UP1, UPT, UR6, URZ, UPT ;  /* 0x000000ff0600728c */ /* 0x000fc6000bf25270 */
[----:B------:R-:W-:Y:S08]  /*11d0*/  BRA.U !UP0, `(.L_x_128) ;  /* 0x0000000108e07547 */ /* 0x000ff0000b800000 */
[----:B------:R-:W0:Y:S01]  /*11e0*/  LDC.64 R4, c[0x0][0x380] ;  /* 0x0000e000ff047b82 */ /* 0x000e220000000a00 */
[----:B-1----:R-:W-:-:S05]  /*11f0*/  IADD3 R11, PT, PT, R8, UR4, RZ ;  /* 0x00000004080b7c10 */ /* 0x002fca000fffe0ff */
[----:B0-----:R-:W-:-:S05]  /*1200*/  IMAD.WIDE R4, R11, 0x4, R4 ;  /* 0x000000040b047825 */ /* 0x001fca00078e0204 */
[----:B------:R-:W2:Y:S01]  /*1210*/  LDG.E R7, desc[UR12][R4.64] ;  /* 0x0000000c04077981 */ /* 0x000ea2000c1e1900 */
[----:B------:R-:W-:Y:S01]  /*1220*/  HFMA2 R9, -RZ, RZ, 0.96630859375, -0.0022525787353515625 ;  /* 0x3bbb989dff097431 */ /* 0x000fe200000001ff */
[----:B------:R-:W-:Y:S01]  /*1230*/  MOV R10, 0x437c0000 ;  /* 0x437c0000000a7802 */ /* 0x000fe20000000f00 */
[----:B--2---:R-:W-:-:S04]  /*1240*/  FADD R12, R7, -R0 ;  /* 0x80000000070c7221 */ /* 0x004fc80000000000 */
[----:B------:R-:W-:-:S04]  /*1250*/  FFMA.SAT R7, R12, R9, 0.5 ;  /* 0x3f0000000c077423 */ /* 0x000fc80000002009 */
[----:B------:R-:W-:Y:S02]  /*1260*/  FFMA.RM R13, R7, R10, 12582913 ;  /* 0x4b400001070d7423 */ /* 0x000fe4000000400a */
[----:B------:R-:W0:Y:S02]  /*1270*/  LDC.64 R6, c[0x0][0x388] ;  /* 0x0000e200ff067b82 */ /* 0x000e240000000a00 */
[C---:B------:R-:W-:Y:S01]  /*1280*/  FADD R15, R13.reuse, -12583039 ;  /* 0xcb40007f0d0f7421 */ /* 0x040fe20000000000 */
[----:B------:R-:W-:-:S03]  /*1290*/  SHF.L.U32 R13, R13, 0x17, RZ ;  /* 0x000000170d0d7819 */ /* 0x000fc600000006ff */
[----:B------:R-:W-:-:S04]  /*12a0*/  FFMA R15, R12, 1.4426950216293334961, -R15 ;  /* 0x3fb8aa3b0c0f7823 */ /* 0x000fc8000000080f */
[----:B------:R-:W-:-:S04]  /*12b0*/  FFMA R15, R12, 1.925963033500011079e-08, R15 ;  /* 0x32a570600c0f7823 */ /* 0x000fc8000000000f */
[----:B------:R-:W1:Y:S01]  /*12c0*/  MUFU.EX2 R12, R15 ;  /* 0x0000000f000c7308 */ /* 0x000e620000000800 */
[----:B0-----:R-:W-:-:S04]  /*12d0*/  IMAD.WIDE R6, R11, 0x4, R6 ;  /* 0x000000040b067825 */ /* 0x001fc800078e0206 */
[----:B-1----:R-:W-:-:S05]  /*12e0*/  FMUL R11, R13, R12 ;  /* 0x0000000c0d0b7220 */ /* 0x002fca0000400000 */
        /* <DEDUP_REMOVED lines=8> */
[----:B------:R-:W-:-:S04]  /*1370*/  FFMA R17, R12, 1.925963033500011079e-08, R17 ;  /* 0x32a570600c117823 */ /* 0x000fc80000000011 */
[----:B------:R-:W1:Y:S02]  /*1380*/  MUFU.EX2 R12, R17 ;  /* 0x00000011000c7308 */ /* 0x000e640000000800 */
        /* <DEDUP_REMOVED lines=13> */
[----:B------:R1:W2:Y:S01]  /*1460*/  LDG.E R5, desc[UR12][R4.64+0xc] ;  /* 0x00000c0c04057981 */ /* 0x0002a2000c1e1900 */
[----:B------:R-:W-:Y:S01]  /*1470*/  UIADD3 UR4, UPT, UPT, UR4, 0x4, URZ ;  /* 0x0000000404047890 */ /* 0x000fe2000fffe0ff */
[----:B-1----:R-:W-:-:S04]  /*1480*/  FADD R4, R3, R11 ;  /* 0x0000000b03047221 */ /* 0x002fc80000000000 */
        /* <DEDUP_REMOVED lines=10> */
[----:B-1----:R-:W-:-:S04]  /*1530*/  FMUL R9, R9, R10 ;  /* 0x0000000a09097220 */ /* 0x002fc80000400000 */
[----:B------:R-:W-:Y:S01]  /*1540*/  FADD R3, R4, R9 ;  /* 0x0000000904037221 */ /* 0x000fe20000000000 */
[----:B------:R0:W-:Y:S06]  /*1550*/  STG.E desc[UR12][R6.64+0xc], R9 ;  /* 0x00000c0906007986 */ /* 0x0001ec000c10190c */
.L_x_128:
[----:B------:R-:W-:Y:S05]  /*1560*/  BRA.U !UP1, `(.L_x_125) ;  /* 0x0000000109e07547 */ /* 0x000fea000b800000 */
[----:B------:R-:W-:Y:S02]  /*1570*/  UISETP.NE.AND UP0, UPT, UR6, 0x1, UPT ;  /* 0x000000010600788c */ /* 0x000fe4000bf05270 */
[----:B------:R-:W-:-:S04]  /*1580*/  ULOP3.LUT UR5, UR5, 0x1, URZ, 0xc0, !UPT ;  /* 0x0000000105057892 */ /* 0x000fc8000f8ec0ff */
[----:B------:R-:W-:-:S03]  /*1590*/  UISETP.NE.U32.AND UP1, UPT, UR5, 0x1, UPT ;  /* 0x000000010500788c */ /* 0x000fc6000bf25070 */
[----:B------:R-:W-:Y:S08]  /*15a0*/  BRA.U !UP0, `(.L_x_129) ;  /* 0x0000000108807547 */ /* 0x000ff0000b800000 */
[----:B------:R-:W2:Y:S01]  /*15b0*/  LDC.64 R4, c[0x0][0x380] ;  /* 0x0000e000ff047b82 */ /* 0x000ea20000000a00 */
[----:B01----:R-:W-:-:S05]  /*15c0*/  IADD3 R11, PT, PT, R8, UR4, RZ ;  /* 0x00000004080b7c10 */ /* 0x003fca000fffe0ff */
[----:B--2---:R-:W-:-:S05]  /*15d0*/  IMAD.WIDE R4, R11, 0x4, R4 ;  /* 0x000000040b047825 */ /* 0x004fca00078e0204 */
        /* <DEDUP_REMOVED lines=15> */
[----:B------:R-:W3:Y:S01]  /*16d0*/  LDG.E R5, desc[UR12][R4.64+0x4] ;  /* 0x0000040c04057981 */ /* 0x000ee2000c1e1900 */
[----:B------:R-:W-:Y:S01]  /*16e0*/  FADD R3, R3, R9 ;  /* 0x0000000903037221 */ /* 0x000fe20000000000 */
[----:B------:R-:W-:Y:S01]  /*16f0*/  UIADD3 UR4, UPT, UPT, UR4, 0x2, URZ ;  /* 0x0000000204047890 */ /* 0x000fe2000fffe0ff */
[----:B---3--:R-:W-:-:S04]  /*1700*/  FADD R10, R5, -R0 ;  /* 0x80000000050a7221 */ /* 0x008fc80000000000 */
        /* <DEDUP_REMOVED lines=9> */
[----:B------:R2:W-:Y:S06]  /*17a0*/  STG.E desc[UR12][R6.64+0x4], R10 ;  /* 0x0000040a06007986 */ /* 0x0005ec000c10190c */
.L_x_129:
[----:B------:R-:W-:Y:S05]  /*17b0*/  BRA.U UP1, `(.L_x_125) ;  /* 0x00000001014c7547 */ /* 0x000fea000b800000 */
[----:B------:R-:W3:Y:S01]  /*17c0*/  LDC.64 R4, c[0x0][0x380] ;  /* 0x0000e000ff047b82 */ /* 0x000ee20000000a00 */
[----:B0-2---:R-:W-:-:S05]  /*17d0*/  IADD3 R9, PT, PT, R8, UR4, RZ ;  /* 0x0000000408097c10 */ /* 0x005fca000fffe0ff */
[----:B---3--:R-:W-:-:S06]  /*17e0*/  IMAD.WIDE R4, R9, 0x4, R4 ;  /* 0x0000000409047825 */ /* 0x008fcc00078e0204 */
[----:B------:R-:W2:Y:S01]  /*17f0*/  LDG.E R5, desc[UR12][R4.64] ;  /* 0x0000000c04057981 */ /* 0x000ea2000c1e1900 */
[----:B-1----:R-:W-:Y:S01]  /*1800*/  HFMA2 R7, -RZ, RZ, 0.96630859375, -0.0022525787353515625 ;  /* 0x3bbb989dff077431 */ /* 0x002fe200000001ff */
        /* <DEDUP_REMOVED lines=14> */
.L_x_125:
[----:B---3--:R-:W3:Y:S02]  /*18f0*/  LDC R5, c[0x0][0x394] ;  /* 0x0000e500ff057b82 */ /* 0x008ee40000000800 */
[----:B---3--:R-:W-:-:S13]  /*1900*/  ISETP.GE.AND P0, PT, R5, 0x1, PT ;  /* 0x000000010500780c */ /* 0x008fda0003f06270 */
[----:B------:R-:W-:Y:S05]  /*1910*/  @!P0 EXIT ;  /* 0x000000000000894d */ /* 0x000fea0003800000 */
[C---:B------:R-:W-:Y:S01]  /*1920*/  ISETP.GE.U32.AND P0, PT, R5.reuse, 0x10, PT ;  /* 0x000000100500780c */ /* 0x040fe20003f06070 */
[----:B012---:R-:W-:Y:S02]  /*1930*/  HFMA2 R7, -RZ, RZ, 0, 0 ;  /* 0x00000000ff077431 */ /* 0x007fe400000001ff */
[----:B------:R-:W-:Y:S01]  /*1940*/  IMAD R2, R2, R5, RZ ;  /* 0x0000000502027224 */ /* 0x000fe200078e02ff */
[----:B------:R-:W-:-:S09]  /*1950*/  LOP3.LUT R11, R5, 0xf, RZ, 0xc0, !PT ;  /* 0x0000000f050b7812 */ /* 0x000fd200078ec0ff */
[----:B------:R-:W-:Y:S05]  /*1960*/  @!P0 BRA `(.L_x_130) ;  /* 0x0000001000108947 */ /* 0x000fea0003800000 */
[----:B------:R-:W0:Y:S01]  /*1970*/  LDCU.64 UR4, c[0x0][0x388] ;  /* 0x00007100ff0477ac */ /* 0x000e220008000a00 */
[----:B------:R-:W-:Y:S02]  /*1980*/  LOP3.LUT R7, R5, 0x7ffffff0, RZ, 0xc0, !PT ;  /* 0x7ffffff005077812 */ /* 0x000fe400078ec0ff */
[----:B------:R-:W-:Y:S02]  /*1990*/  MOV R6, R2 ;  /* 0x0000000200067202 */ /* 0x000fe40000000f00 */
[----:B------:R-:W-:Y:S01]  /*19a0*/  IADD3 R8, PT, PT, -R7, RZ, RZ ;  /* 0x000000ff07087210 */ /* 0x000fe20007ffe1ff */
[----:B0-----:R-:W-:-:S04]  /*19b0*/  UIADD3 UR4, UP0, UPT, UR4, 0x20, URZ ;  /* 0x0000002004047890 */ /* 0x001fc8000ff1e0ff */
[----:B------:R-:W-:-:S12]  /*19c0*/  UIADD3.X UR5, UPT, UPT, URZ, UR5, URZ, UP0, !UPT ;  /* 0x00000005ff057290 */ /* 0x000fd800087fe4ff */
.L_x_163:
[----:B0-----:R-:W-:Y:S02]  /*19d0*/  MOV R4, UR4 ;  /* 0x0000000400047c02 */ /* 0x001fe40008000f00 */
        /* <DEDUP_REMOVED lines=14> */
[----:B------:R-:W-:-:S07]  /*1ac0*/  MOV R12, 0x1ae0 ;  /* 0x00001ae0000c7802 */ /* 0x000fce0000000f00 */
[----:B------:R-:W-:Y:S05]  /*1ad0*/  CALL.REL.NOINC `($__internal_1_$__cuda_sm3x_div_rn_noftz_f32_slowpath) ;  /* 0x0000001c00547944 */ /* 0x000fea0003c00000 */
.L_x_132:
[----:B------:R-:W-:Y:S05]  /*1ae0*/  BSYNC.RECONVERGENT B2 ;  /* 0x0000000000027941 */ /* 0x000fea0003800200 */
.L_x_131:
        /* <DEDUP_REMOVED lines=12> */
[----:B------:R-:W-:-:S07]  /*1bb0*/  MOV R12, 0x1bd0 ;  /* 0x00001bd0000c7802 */ /* 0x000fce0000000f00 */
[----:B------:R-:W-:Y:S05]  /*1bc0*/  CALL.REL.NOINC `($__internal_1_$__cuda_sm3x_div_rn_noftz_f32_slowpath) ;  /* 0x0000001c00187944 */ /* 0x000fea0003c00000 */
[----:B------:R-:W-:-:S07]  /*1bd0*/  MOV R13, R9 ;  /* 0x00000009000d7202 */ /* 0x000fce0000000f00 */
.L_x_134:
[----:B------:R-:W-:Y:S05]  /*1be0*/  BSYNC.RECONVERGENT B2 ;  /* 0x0000000000027941 */ /* 0x000fea0003800200 */
.L_x_133:
        /* <DEDUP_REMOVED lines=14> */
.L_x_136:
[----:B------:R-:W-:Y:S05]  /*1cd0*/  BSYNC.RECONVERGENT B2 ;  /* 0x0000000000027941 */ /* 0x000fea0003800200 */
.L_x_135:
        /* <DEDUP_REMOVED lines=15> */
.L_x_138:
[----:B------:R-:W-:Y:S05]  /*1dd0*/  BSYNC.RECONVERGENT B2 ;  /* 0x0000000000027941 */ /* 0x000fea0003800200 */
.L_x_137:
        /* <DEDUP_REMOVED lines=14> */
.L_x_140:
[----:B------:R-:W-:Y:S05]  /*1ec0*/  BSYNC.RECONVERGENT B2 ;  /* 0x0000000000027941 */ /* 0x000fea0003800200 */
.L_x_139:
        /* <DEDUP_REMOVED lines=15> */
.L_x_142:
[----:B------:R-:W-:Y:S05]  /*1fc0*/  BSYNC.RECONVERGENT B2 ;  /* 0x0000000000027941 */ /* 0x000fea0003800200 */
.L_x_141:
        /* <DEDUP_REMOVED lines=14> */
.L_x_144:
[----:B------:R-:W-:Y:S05]  /*20b0*/  BSYNC.RECONVERGENT B2 ;  /* 0x0000000000027941 */ /* 0x000fea0003800200 */
.L_x_143:
        /* <DEDUP_REMOVED lines=15> */
.L_x_146:
[----:B------:R-:W-:Y:S05]  /*21b0*/  BSYNC.RECONVERGENT B2 ;  /* 0x0000000000027941 */ /* 0x000fea0003800200 */
.L_x_145:
        /* <DEDUP_REMOVED lines=14> */
.L_x_148:
[----:B------:R-:W-:Y:S05]  /*22a0*/  BSYNC.RECONVERGENT B2 ;  /* 0x0000000000027941 */ /* 0x000fea0003800200 */
.L_x_147:
        /* <DEDUP_REMOVED lines=15> */
.L_x_150:
[----:B------:R-:W-:Y:S05]  /*23a0*/  BSYNC.RECONVERGENT B2 ;  /* 0x0000000000027941 */ /* 0x000fea0003800200 */
.L_x_149:
        /* <DEDUP_REMOVED lines=14> */
.L_x_152:
[----:B------:R-:W-:Y:S05]  /*2490*/  BSYNC.RECONVERGENT B2 ;  /* 0x0000000000027941 */ /* 0x000fea0003800200 */
.L_x_151:
        /* <DEDUP_REMOVED lines=15> */
.L_x_154:
[----:B------:R-:W-:Y:S05]  /*2590*/  BSYNC.RECONVERGENT B2 ;  /* 0x0000000000027941 */ /* 0x000fea0003800200 */
.L_x_153:
        /* <DEDUP_REMOVED lines=14> */
.L_x_156:
[----:B------:R-:W-:Y:S05]  /*2680*/  BSYNC.RECONVERGENT B2 ;  /* 0x0000000000027941 */ /* 0x000fea0003800200 */
.L_x_155:
        /* <DEDUP_REMOVED lines=15> */
.L_x_158:
[----:B------:R-:W-:Y:S05]  /*2780*/  BSYNC.RECONVERGENT B2 ;  /* 0x0000000000027941 */ /* 0x000fea0003800200 */
.L_x_157:
        /* <DEDUP_REMOVED lines=14> */
.L_x_160:
[----:B------:R-:W-:Y:S05]  /*2870*/  BSYNC.RECONVERGENT B2 ;  /* 0x0000000000027941 */ /* 0x000fea0003800200 */
.L_x_159:
        /* <DEDUP_REMOVED lines=15> */
.L_x_162:
[----:B------:R-:W-:Y:S05]  /*2970*/  BSYNC.RECONVERGENT B2 ;  /* 0x0000000000027941 */ /* 0x000fea0003800200 */
.L_x_161:
[----:B------:R0:W-:Y:S01]  /*2980*/  STG.E desc[UR12][R4.64+0x1c], R13 ;  /* 0x00001c0d04007986 */ /* 0x0001e2000c10190c */
[----:B------:R-:W-:Y:S01]  /*2990*/  IADD3 R6, PT, PT, R6, 0x10, RZ ;  /* 0x0000001006067810 */ /* 0x000fe20007ffe0ff */
[----:B------:R-:W-:Y:S06]  /*29a0*/  @P2 BRA `(.L_x_163) ;  /* 0xfffffff000082947 */ /* 0x000fec000383ffff */
.L_x_130:
[----:B------:R-:W-:-:S13]  /*29b0*/  ISETP.NE.AND P0, PT, R11, RZ, PT ;  /* 0x000000ff0b00720c */ /* 0x000fda0003f05270 */
[----:B------:R-:W-:Y:S05]  /*29c0*/  @!P0 EXIT ;  /* 0x000000000000894d */ /* 0x000fea0003800000 */
[----:B------:R-:W1:Y:S01]  /*29d0*/  LDCU UR4, c[0x0][0x394] ;  /* 0x00007280ff0477ac */ /* 0x000e620008000800 */
[----:B------:R-:W-:Y:S01]  /*29e0*/  ISETP.GE.U32.AND P0, PT, R11, 0x8, PT ;  /* 0x000000080b00780c */ /* 0x000fe20003f06070 */
[----:B-1----:R-:W-:-:S12]  /*29f0*/  ULOP3.LUT UR4, UR4, 0x7, URZ, 0xc0, !UPT ;  /* 0x0000000704047892 */ /* 0x002fd8000f8ec0ff */
[----:B------:R-:W-:Y:S05]  /*2a00*/  @!P0 BRA `(.L_x_164) ;  /* 0x0000000800008947 */ /* 0x000fea0003800000 */
[----:B0-----:R-:W0:Y:S01]  /*2a10*/  LDC.64 R4, c[0x0][0x388] ;  /* 0x0000e200ff047b82 */ /* 0x001e220000000a00 */
[----:B------:R-:W-:-:S05]  /*2a20*/  IADD3 R9, PT, PT, R2, R7, RZ ;  /* 0x0000000702097210 */ /* 0x000fca0007ffe0ff */
[----:B0-----:R-:W-:-:S05]  /*2a30*/  IMAD.WIDE R4, R9, 0x4, R4 ;  /* 0x0000000409047825 */ /* 0x001fca00078e0204 */
[----:B------:R-:W2:Y:S01]  /*2a40*/  LDG.E R11, desc[UR12][R4.64] ;  /* 0x0000000c040b7981 */ /* 0x000ea2000c1e1900 */
[----:B------:R-:W0:Y:S01]  /*2a50*/  MUFU.RCP R0, R3 ;  /* 0x0000000300007308 */ /* 0x000e220000001000 */
        /* <DEDUP_REMOVED lines=9> */
[----:B------:R-:W-:-:S07]  /*2af0*/  MOV R12, 0x2b10 ;  /* 0x00002b10000c7802 */ /* 0x000fce0000000f00 */
[----:B------:R-:W-:Y:S05]  /*2b00*/  CALL.REL.NOINC `($__internal_1_$__cuda_sm3x_div_rn_noftz_f32_slowpath) ;  /* 0x0000000c00487944 */ /* 0x000fea0003c00000 */
.L_x_166:
[----:B------:R-:W-:Y:S05]  /*2b10*/  BSYNC.RECONVERGENT B2 ;  /* 0x0000000000027941 */ /* 0x000fea0003800200 */
.L_x_165:
        /* <DEDUP_REMOVED lines=15> */
.L_x_168:
[----:B------:R-:W-:Y:S05]  /*2c10*/  BSYNC.RECONVERGENT B2 ;  /* 0x0000000000027941 */ /* 0x000fea0003800200 */
.L_x_167:
        /* <DEDUP_REMOVED lines=14> */
.L_x_170:
[----:B------:R-:W-:Y:S05]  /*2d00*/  BSYNC.RECONVERGENT B2 ;  /* 0x0000000000027941 */ /* 0x000fea0003800200 */
.L_x_169:
        /* <DEDUP_REMOVED lines=15> */
.L_x_172:
[----:B------:R-:W-:Y:S05]  /*2e00*/  BSYNC.RECONVERGENT B2 ;  /* 0x0000000000027941 */ /* 0x000fea0003800200 */
.L_x_171:
        /* <DEDUP_REMOVED lines=14> */
.L_x_174:
[----:B------:R-:W-:Y:S05]  /*2ef0*/  BSYNC.RECONVERGENT B2 ;  /* 0x0000000000027941 */ /* 0x000fea0003800200 */
.L_x_173:
        /* <DEDUP_REMOVED lines=15> */
.L_x_176:
[----:B------:R-:W-:Y:S05]  /*2ff0*/  BSYNC.RECONVERGENT B2 ;  /* 0x0000000000027941 */ /* 0x000fea0003800200 */
.L_x_175:
        /* <DEDUP_REMOVED lines=14> */
.L_x_178:
[----:B------:R-:W-:Y:S05]  /*30e0*/  BSYNC.RECONVERGENT B2 ;  /* 0x0000000000027941 */ /* 0x000fea0003800200 */
.L_x_177:
        /* <DEDUP_REMOVED lines=15> */
.L_x_180:
[----:B------:R-:W-:Y:S05]  /*31e0*/  BSYNC.RECONVERGENT B2 ;  /* 0x0000000000027941 */ /* 0x000fea0003800200 */
.L_x_179:
[----:B------:R1:W-:Y:S01]  /*31f0*/  STG.E desc[UR12][R4.64+0x1c], R11 ;  /* 0x00001c0b04007986 */ /* 0x0003e2000c10190c */
[----:B------:R-:W-:-:S07]  /*3200*/  IADD3 R7, PT, PT, R7, 0x8, RZ ;  /* 0x0000000807077810 */ /* 0x000fce0007ffe0ff */
.L_x_164:
[----:B------:R-:W-:-:S13]  /*3210*/  ISETP.NE.AND P0, PT, RZ, UR4, PT ;  /* 0x00000004ff007c0c */ /* 0x000fda000bf05270 */
[----:B------:R-:W-:Y:S05]  /*3220*/  @!P0 EXIT ;  /* 0x000000000000894d */ /* 0x000fea0003800000 */
[----:B------:R-:W2:Y:S01]  /*3230*/  LDCU UR5, c[0x0][0x394] ;  /* 0x00007280ff0577ac */ /* 0x000ea20008000800 */
[----:B------:R-:W-:Y:S02]  /*3240*/  UISETP.GE.U32.AND UP0, UPT, UR4, 0x4, UPT ;  /* 0x000000040400788c */ /* 0x000fe4000bf06070 */
[----:B--2---:R-:W-:-:S07]  /*3250*/  ULOP3.LUT UR5, UR5, 0x3, URZ, 0xc0, !UPT ;  /* 0x0000000305057892 */ /* 0x004fce000f8ec0ff */
[----:B------:R-:W-:Y:S05]  /*3260*/  BRA.U !UP0, `(.L_x_181) ;  /* 0x0000000508087547 */ /* 0x000fea000b800000 */
[----:B01----:R-:W0:Y:S01]  /*3270*/  LDC.64 R4, c[0x0][0x388] ;  /* 0x0000e200ff047b82 */ /* 0x003e220000000a00 */
        /* <DEDUP_REMOVED lines=15> */
.L_x_183:
[----:B------:R-:W-:Y:S05]  /*3370*/  BSYNC.RECONVERGENT B2 ;  /* 0x0000000000027941 */ /* 0x000fea0003800200 */
.L_x_182:
        /* <DEDUP_REMOVED lines=15> */
.L_x_185:
[----:B------:R-:W-:Y:S05]  /*3470*/  BSYNC.RECONVERGENT B2 ;  /* 0x0000000000027941 */ /* 0x000fea0003800200 */
.L_x_184:
        /* <DEDUP_REMOVED lines=14> */
.L_x_187:
[----:B------:R-:W-:Y:S05]  /*3560*/  BSYNC.RECONVERGENT B2 ;  /* 0x0000000000027941 */ /* 0x000fea0003800200 */
.L_x_186:
        /* <DEDUP_REMOVED lines=15> */
.L_x_189:
[----:B------:R-:W-:Y:S05]  /*3660*/  BSYNC.RECONVERGENT B2 ;  /* 0x0000000000027941 */ /* 0x000fea0003800200 */
.L_x_188:
[----:B------:R2:W-:Y:S01]  /*3670*/  STG.E desc[UR12][R4.64+0xc], R11 ;  /* 0x00000c0b04007986 */ /* 0x0005e2000c10190c */
[----:B------:R-:W-:-:S07]  /*3680*/  IADD3 R7, PT, PT, R7, 0x4, RZ ;  /* 0x0000000407077810 */ /* 0x000fce0007ffe0ff */
.L_x_181:
[----:B------:R-:W-:-:S13]  /*3690*/  ISETP.NE.AND P0, PT, RZ, UR5, PT ;  /* 0x00000005ff007c0c */ /* 0x000fda000bf05270 */
[----:B------:R-:W-:Y:S05]  /*36a0*/  @!P0 EXIT ;  /* 0x000000000000894d */ /* 0x000fea0003800000 */
[----:B012---:R-:W0:Y:S01]  /*36b0*/  LDC.64 R4, c[0x0][0x388] ;  /* 0x0000e200ff047b82 */ /* 0x007e220000000a00 */
[----:B------:R-:W-:Y:S01]  /*36c0*/  IADD3 R11, PT, PT, R2, R7, RZ ;  /* 0x00000007020b7210 */ /* 0x000fe20007ffe0ff */
[----:B------:R-:W-:-:S12]  /*36d0*/  UIADD3 UR4, UPT, UPT, -UR5, URZ, URZ ;  /* 0x000000ff05047290 */ /* 0x000fd8000fffe1ff */
.L_x_192:
[----:B01----:R-:W-:-:S05]  /*36e0*/  IMAD.WIDE R6, R11, 0x4, R4 ;  /* 0x000000040b067825 */ /* 0x003fca00078e0204 */
[----:B------:R-:W2:Y:S01]  /*36f0*/  LDG.E R13, desc[UR12][R6.64] ;  /* 0x0000000c060d7981 */ /* 0x000ea2000c1e1900 */
[----:B------:R-:W0:Y:S01]  /*3700*/  MUFU.RCP R0, R3 ;  /* 0x0000000300007308 */ /* 0x000e220000001000 */
        /* <DEDUP_REMOVED lines=12> */
[----:B------:R-:W-:Y:S05]  /*37d0*/  CALL.REL.NOINC `($__internal_1_$__cuda_sm3x_div_rn_noftz_f32_slowpath) ;  /* 0x0000000000147944 */ /* 0x000fea0003c00000 */
.L_x_191:
[----:B------:R-:W-:Y:S05]  /*37e0*/  BSYNC.RECONVERGENT B2 ;  /* 0x0000000000027941 */ /* 0x000fea0003800200 */
.L_x_190:
[----:B------:R1:W-:Y:S01]  /*37f0*/  STG.E desc[UR12][R6.64], R9 ;  /* 0x0000000906007986 */ /* 0x0003e2000c10190c */
[----:B------:R-:W-:Y:S01]  /*3800*/  IADD3 R11, PT, PT, R11, 0x1, RZ ;  /* 0x000000010b0b7810 */ /* 0x000fe20007ffe0ff */
[----:B------:R-:W-:Y:S06]  /*3810*/  BRA.U UP0, `(.L_x_192) ;  /* 0xfffffffd00b07547 */ /* 0x000fec000b83ffff */
[----:B------:R-:W-:Y:S05]  /*3820*/  EXIT ;  /* 0x000000000000794d */ /* 0x000fea0003800000 */
        .weak           $__internal_1_$__cuda_sm3x_div_rn_noftz_f32_slowpath
        .type           $__internal_1_$__cuda_sm3x_div_rn_noftz_f32_slowpath,@function
        .size           $__internal_1_$__cuda_sm3x_div_rn_noftz_f32_slowpath,(.L_x_206 - $__internal_1_$__cuda_sm3x_div_rn_noftz_f32_slowpath)
$__internal_1_$__cuda_sm3x_div_rn_noftz_f32_slowpath:
[----:B------:R-:W-:Y:S01]  /*3830*/  SHF.R.U32.HI R10, RZ, 0x17, R3 ;  /* 0x00000017ff0a7819 */ /* 0x000fe20000011603 */
[----:B------:R-:W-:Y:S01]  /*3840*/  BSSY.RECONVERGENT B0, `(.L_x_193) ;  /* 0x0000063000007945 */ /* 0x000fe20003800200 */
[----:B------:R-:W-:Y:S02]  /*3850*/  SHF.R.U32.HI R13, RZ, 0x17, R0 ;  /* 0x00000017ff0d7819 */ /* 0x000fe40000011600 */
[----:B------:R-:W-:Y:S02]  /*3860*/  LOP3.LUT R10, R10, 0xff, RZ, 0xc0, !PT ;  /* 0x000000ff0a0a7812 */ /* 0x000fe400078ec0ff */
[----:B------:R-:W-:Y:S02]  /*3870*/  LOP3.LUT R13, R13, 0xff, RZ, 0xc0, !PT ;  /* 0x000000ff0d0d7812 */ /* 0x000fe400078ec0ff */
[----:B------:R-:W-:Y:S02]  /*3880*/  IADD3 R16, PT, PT, R10, -0x1, RZ ;  /* 0xffffffff0a107810 */ /* 0x000fe40007ffe0ff */
[----:B------:R-:W-:-:S02]  /*3890*/  IADD3 R14, PT, PT, R13, -0x1, RZ ;  /* 0xffffffff0d0e7810 */ /* 0x000fc40007ffe0ff */
[----:B------:R-:W-:Y:S02]  /*38a0*/  ISETP.GT.U32.AND P0, PT, R16, 0xfd, PT ;  /* 0x000000fd1000780c */ /* 0x000fe40003f04070 */
[----:B------:R-:W-:Y:S02]  /*38b0*/  MOV R15, R3 ;  /* 0x00000003000f7202 */ /* 0x000fe40000000f00 */
[----:B------:R-:W-:-:S13]  /*38c0*/  ISETP.GT.U32.OR P0, PT, R14, 0xfd, P0 ;  /* 0x000000fd0e00780c */ /* 0x000fda0000704470 */
        /* <DEDUP_REMOVED lines=18> */
[----:B------:R-:W-:Y:S02]  /*39f0*/  ISETP.GE.AND P0, PT, R14, RZ, PT ;  /* 0x000000ff0e00720c */ /* 0x000fe40003f06270 */
[----:B------:R-:W-:-:S11]  /*3a00*/  ISETP.GE.AND P1, PT, R16, RZ, PT ;  /* 0x000000ff1000720c */ /* 0x000fd60003f26270 */
[----:B------:R-:W-:Y:S01]  /*3a10*/  @P0 MOV R9, RZ ;  /* 0x000000ff00090202 */ /* 0x000fe20000000f00 */
[----:B------:R-:W-:Y:S01]  /*3a20*/  @!P0 FFMA R0, R0, 1.84467440737095516160e+19, RZ ;  /* 0x5f80000000008823 */ /* 0x000fe200000000ff */
[----:B------:R-:W-:Y:S01]  /*3a30*/  @!P0 MOV R9, 0xffffffc0 ;  /* 0xffffffc000098802 */ /* 0x000fe20000000f00 */
[----:B------:R-:W-:-:S03]  /*3a40*/  @!P1 FFMA R15, R3, 1.84467440737095516160e+19, RZ ;  /* 0x5f800000030f9823 */ /* 0x000fc600000000ff */
[----:B------:R-:W-:-:S07]  /*3a50*/  @!P1 IADD3 R9, PT, PT, R9, 0x40, RZ ;  /* 0x0000004009099810 */ /* 0x000fce0007ffe0ff */
.L_x_194:
[----:B------:R-:W-:Y:S01]  /*3a60*/  LEA R14, R10, 0xc0800000, 0x17 ;  /* 0xc08000000a0e7811 */ /* 0x000fe200078eb8ff */
[----:B------:R-:W-:Y:S01]  /*3a70*/  BSSY.RECONVERGENT B1, `(.L_x_199) ;  /* 0x0000036000017945 */ /* 0x000fe20003800200 */
[----:B------:R-:W-:Y:S02]  /*3a80*/  IADD3 R13, PT, PT, R13, -0x7f, RZ ;  /* 0xffffff810d0d7810 */ /* 0x000fe40007ffe0ff */
[----:B------:R-:W-:-:S03]  /*3a90*/  IADD3 R16, PT, PT, -R14, R15, RZ ;  /* 0x0000000f0e107210 */ /* 0x000fc60007ffe1ff */
[C---:B------:R-:W-:Y:S01]  /*3aa0*/  IMAD R0, R13.reuse, -0x800000, R0 ;  /* 0xff8000000d007824 */ /* 0x040fe200078e0200 */
[----:B------:R0:W1:Y:S01]  /*3ab0*/  MUFU.RCP R14, R16 ;  /* 0x00000010000e7308 */ /* 0x0000620000001000 */
[----:B------:R-:W-:Y:S01]  /*3ac0*/  FADD.FTZ R17, -R16, -RZ ;  /* 0x800000ff10117221 */ /* 0x000fe20000010100 */
[----:B0-----:R-:W-:-:S04]  /*3ad0*/  IADD3 R16, PT, PT, R13, 0x7f, -R10 ;  /* 0x0000007f0d107810 */ /* 0x001fc80007ffe80a */
[----:B------:R-:W-:Y:S01]  /*3ae0*/  IADD3 R9, PT, PT, R16, R9, RZ ;  /* 0x0000000910097210 */ /* 0x000fe20007ffe0ff */
[----:B-1----:R-:W-:-:S04]  /*3af0*/  FFMA R15, R14, R17, 1 ;  /* 0x3f8000000e0f7423 */ /* 0x002fc80000000011 */
[----:B------:R-:W-:-:S04]  /*3b00*/  FFMA R15, R14, R15, R14 ;  /* 0x0000000f0e0f7223 */ /* 0x000fc8000000000e */
[----:B------:R-:W-:-:S04]  /*3b10*/  FFMA R14, R0, R15, RZ ;  /* 0x0000000f000e7223 */ /* 0x000fc800000000ff */
[----:B------:R-:W-:-:S04]  /*3b20*/  FFMA R18, R17, R14, R0 ;  /* 0x0000000e11127223 */ /* 0x000fc80000000000 */
[----:B------:R-:W-:-:S04]  /*3b30*/  FFMA R14, R15, R18, R14 ;  /* 0x000000120f0e7223 */ /* 0x000fc8000000000e */
[----:B------:R-:W-:-:S04]  /*3b40*/  FFMA R17, R17, R14, R0 ;  /* 0x0000000e11117223 */ /* 0x000fc80000000000 */
        /* <DEDUP_REMOVED lines=14> */
[-CC-:B------:R-:W-:Y:S01]  /*3c30*/  FFMA.RZ R9, R15, R17.reuse, R14.reuse ;  /* 0x000000110f097223 */ /* 0x180fe2000000c00e */
[C---:B------:R-:W-:Y:S02]  /*3c40*/  IADD3 R16, PT, PT, R10.reuse, 0x20, RZ ;  /* 0x000000200a107810 */ /* 0x040fe40007ffe0ff */
[C---:B------:R-:W-:Y:S02]  /*3c50*/  ISETP.NE.AND P3, PT, R10.reuse, RZ, PT ;  /* 0x000000ff0a00720c */ /* 0x040fe40003f65270 */
[----:B------:R-:W-:Y:S01]  /*3c60*/  LOP3.LUT R13, R9, 0x7fffff, RZ, 0xc0, !PT ;  /* 0x007fffff090d7812 */ /* 0x000fe200078ec0ff */
[CCC-:B------:R-:W-:Y:S01]  /*3c70*/  FFMA.RP R9, R15.reuse, R17.reuse, R14.reuse ;  /* 0x000000110f097223 */ /* 0x1c0fe2000000800e */
[----:B------:R-:W-:Y:S01]  /*3c80*/  FFMA.RM R14, R15, R17, R14 ;  /* 0x000000110f0e7223 */ /* 0x000fe2000000400e */
[----:B------:R-:W-:Y:S02]  /*3c90*/  ISETP.NE.AND P1, PT, R10, RZ, PT ;  /* 0x000000ff0a00720c */ /* 0x000fe40003f25270 */
[----:B------:R-:W-:-:S02]  /*3ca0*/  LOP3.LUT R13, R13, 0x800000, RZ, 0xfc, !PT ;  /* 0x008000000d0d7812 */ /* 0x000fc400078efcff */
        /* <DEDUP_REMOVED lines=14> */
.L_x_201:
[----:B------:R-:W-:-:S04]  /*3d90*/  LOP3.LUT R0, R0, 0x80000000, RZ, 0xc0, !PT ;  /* 0x8000000000007812 */ /* 0x000fc800078ec0ff */
[----:B------:R-:W-:Y:S01]  /*3da0*/  LOP3.LUT R0, R0, 0x7f800000, RZ, 0xfc, !PT ;  /* 0x7f80000000007812 */ /* 0x000fe200078efcff */
[----:B------:R-:W-:Y:S06]  /*3db0*/  BRA `(.L_x_202) ;  /* 0x0000000000047947 */ /* 0x000fec0003800000 */
.L_x_200:
[----:B------:R-:W-:-:S07]  /*3dc0*/  LEA R0, R9, R0, 0x17 ;  /* 0x0000000009007211 */ /* 0x000fce00078eb8ff */
.L_x_202:
[----:B------:R-:W-:Y:S05]  /*3dd0*/  BSYNC.RECONVERGENT B1 ;  /* 0x0000000000017941 */ /* 0x000fea0003800200 */
.L_x_199:
[----:B------:R-:W-:Y:S05]  /*3de0*/  BRA `(.L_x_203) ;  /* 0x0000000000207947 */ /* 0x000fea0003800000 */
.L_x_198:
[----:B------:R-:W-:-:S04]  /*3df0*/  LOP3.LUT R0, R15, 0x80000000, R0, 0x48, !PT ;  /* 0x800000000f007812 */ /* 0x000fc800078e4800 */
[----:B------:R-:W-:Y:S01]  /*3e00*/  LOP3.LUT R0, R0, 0x7f800000, RZ, 0xfc, !PT ;  /* 0x7f80000000007812 */ /* 0x000fe200078efcff */
[----:B------:R-:W-:Y:S06]  /*3e10*/  BRA `(.L_x_203) ;  /* 0x0000000000147947 */ /* 0x000fec0003800000 */
.L_x_197:
[----:B------:R-:W-:Y:S01]  /*3e20*/  LOP3.LUT R0, R15, 0x80000000, R0, 0x48, !PT ;  /* 0x800000000f007812 */ /* 0x000fe200078e4800 */
[----:B------:R-:W-:Y:S06]  /*3e30*/  BRA `(.L_x_203) ;  /* 0x00000000000c7947 */ /* 0x000fec0003800000 */
.L_x_196:
[----:B------:R-:W0:Y:S01]  /*3e40*/  MUFU.RSQ R0, -QNAN ;  /* 0xffc0000000007908 */ /* 0x000e220000001400 */
[----:B------:R-:W-:Y:S05]  /*3e50*/  BRA `(.L_x_203) ;  /* 0x0000000000047947 */ /* 0x000fea0003800000 */
.L_x_195:
[----:B------:R-:W-:-:S07]  /*3e60*/  FADD.FTZ R0, R0, R3 ;  /* 0x0000000300007221 */ /* 0x000fce0000010000 */
.L_x_203:
[----:B------:R-:W-:Y:S05]  /*3e70*/  BSYNC.RECONVERGENT B0 ;  /* 0x0000000000007941 */ /* 0x000fea0003800200 */
.L_x_193:
[----:B------:R-:W-:Y:S01]  /*3e80*/  HFMA2 R13, -RZ, RZ, 0, 0 ;  /* 0x00000000ff0d7431 */ /* 0x000fe200000001ff */
[----:B0-----:R-:W-:-:S03]  /*3e90*/  MOV R9, R0 ;  /* 0x0000000000097202 */ /* 0x001fc60000000f00 */
[----:B------:R-:W-:Y:S05]  /*3ea0*/  RET.REL.NODEC R12 `(softmax) ;  /* 0xffffffc00c547950 */ /* 0x000fea0003c3ffff */
.L_x_204:
        /* <DEDUP_REMOVED lines=13> */
.L_x_206:


//--------------------- .nv.shared.reserved.0     --------------------------
	.section	.nv.shared.reserved.0,"aw",@nobits
	.weak		__nv_reservedSMEM_offset_0_alias
	.size		__nv_reservedSMEM_offset_0_alias, 0, 64
	.other		__nv_reservedSMEM_offset_0_alias,@"STO_CUDA_RESERVED_SHARED STV_DEFAULT"
__nv_reservedSMEM_offset_0_alias:
	.zero		0
	.zero		64


//--------------------- .nv.constant0.softmax_back --------------------------
	.section	.nv.constant0.softmax_back,"a",@progbits
	.sectionflags	@""
	.align	4
.nv.constant0.softmax_back:
	.zero		924


//--------------------- .nv.constant0.softmaxWithTemp --------------------------
	.section	.nv.constant0.softmaxWithTemp,"a",@progbits
	.sectionflags	@""
	.align	4
.nv.constant0.softmaxWithTemp:
	.zero		924


//--------------------- .nv.constant0.softmax     --------------------------
	.section	.nv.constant0.softmax,"a",@progbits
	.sectionflags	@""
	.align	4
.nv.constant0.softmax:
	.zero		920


//--------------------- SYMBOLS --------------------------

	.type		.nv.reservedSmem.offset0,@object
	.size		.nv.reservedSmem.offset0,0x4
